	.target	sm_90a

	.elftype	@"ET_EXEC"


//--------------------- .note.nv.tkinfo           --------------------------
	.section	.note.nv.tkinfo,"",@"SHT_NOTE"
	.sectionflags	@"SHF_NOTE_NV_TKINFO"
	.tkinfo
        /*0018*/ 	.word	0x00000002
        /*0030*/ 	.string	""
        /*0030*/ 	.string	"ptxas"
        /*0030*/ 	.string	"Cuda compilation tools, release 13.0, V13.0.88"
        /*0030*/ 	.string	"Build cuda_13.0.r13.0/compiler.36424714_0"
        /*0030*/ 	.string	"-arch sm_90a -m 64 "



//--------------------- .note.nv.cuinfo           --------------------------
	.section	.note.nv.cuinfo,"",@"SHT_NOTE"
	.sectionflags	@"SHF_NOTE_NV_CUINFO"
        /*0018*/ 	.short	0x0002
        /*001a*/ 	.short	0x005a
        /*001c*/ 	.short	0x0082
	.zero		2


//--------------------- .nv.info                  --------------------------
	.section	.nv.info,"",@"SHT_CUDA_INFO"
	.align	4


	//----- nvinfo : EIATTR_REGCOUNT
	.align		4
        /*0000*/ 	.byte	0x04, 0x2f
        /*0002*/ 	.short	(.L_15 - .L_14)
	.align		4
.L_14:
        /*0004*/ 	.word	index@(_ZN7cutlass13device_kernelINS_4gemm6kernel13GemmUniversalIN4cute5tupleIJiiiiEEENS1_10collective13CollectiveMmaINS1_34MainloopSm90TmaGmmaWarpSpecializedILi28ENS5_IJNS4_1CILi1EEESB_SB_EEENS1_32KernelTmaWarpSpecializedPingpongEEENS5_IJNSA_ILi64EEESF_NSA_ILi32EEEEEENS_6half_tENS5_IJlSB_lEEESI_SJ_NS4_8TiledMMAINS4_8MMA_AtomIJNS4_4SM904GMMA25MMA_64x64x16_F32F16F16_SSILNSN_5MajorE0ELSP_0ELNSN_7ScaleInE1ELSQ_1EEEEEENS4_6LayoutISC_NS5_IJNSA_ILi0EEESU_SU_EEEEENS5_IJNS4_10UnderscoreESX_SX_EEEEENS4_13SM90_TMA_LOADENS4_14ComposedLayoutINS4_7SwizzleILi2ELi4ELi3EEENS4_18smem_ptr_flag_bitsILi16EEENST_INS5_IJNSA_ILi8EEESG_EEENS5_IJSG_SB_EEEEEEEvNS4_8identityES10_S1A_vS1B_EENS_8epilogue10collective6detail29Sm90TmaWarpSpecializedAdapterINS1E_15DefaultEpilogueISI_SJ_SJ_NS1D_6thread17LinearCombinationISI_Li1EffLNS1I_9ScaleType4KindE0ELNS_15FloatRoundStyleE2ESI_EENS1_15EpilogueDefaultEEEEEvvEEEEvNT_6ParamsE)
        /*0008*/ 	.word	0x000000a8


	//----- nvinfo : EIATTR_FRAME_SIZE
	.align		4
.L_15:
        /*000c*/ 	.byte	0x04, 0x11
        /*000e*/ 	.short	(.L_17 - .L_16)
	.align		4
.L_16:
        /*0010*/ 	.word	index@(_ZN7cutlass13device_kernelINS_4gemm6kernel13GemmUniversalIN4cute5tupleIJiiiiEEENS1_10collective13CollectiveMmaINS1_34MainloopSm90TmaGmmaWarpSpecializedILi28ENS5_IJNS4_1CILi1EEESB_SB_EEENS1_32KernelTmaWarpSpecializedPingpongEEENS5_IJNSA_ILi64EEESF_NSA_ILi32EEEEEENS_6half_tENS5_IJlSB_lEEESI_SJ_NS4_8TiledMMAINS4_8MMA_AtomIJNS4_4SM904GMMA25MMA_64x64x16_F32F16F16_SSILNSN_5MajorE0ELSP_0ELNSN_7ScaleInE1ELSQ_1EEEEEENS4_6LayoutISC_NS5_IJNSA_ILi0EEESU_SU_EEEEENS5_IJNS4_10UnderscoreESX_SX_EEEEENS4_13SM90_TMA_LOADENS4_14ComposedLayoutINS4_7SwizzleILi2ELi4ELi3EEENS4_18smem_ptr_flag_bitsILi16EEENST_INS5_IJNSA_ILi8EEESG_EEENS5_IJSG_SB_EEEEEEEvNS4_8identityES10_S1A_vS1B_EENS_8epilogue10collective6detail29Sm90TmaWarpSpecializedAdapterINS1E_15DefaultEpilogueISI_SJ_SJ_NS1D_6thread17LinearCombinationISI_Li1EffLNS1I_9ScaleType4KindE0ELNS_15FloatRoundStyleE2ESI_EENS1_15EpilogueDefaultEEEEEvvEEEEvNT_6ParamsE)
        /*0014*/ 	.word	0x00000008


	//----- nvinfo : EIATTR_MIN_STACK_SIZE
	.align		4
.L_17:
        /*0018*/ 	.byte	0x04, 0x12
        /*001a*/ 	.short	(.L_19 - .L_18)
	.align		4
.L_18:
        /*001c*/ 	.word	index@(_ZN7cutlass13device_kernelINS_4gemm6kernel13GemmUniversalIN4cute5tupleIJiiiiEEENS1_10collective13CollectiveMmaINS1_34MainloopSm90TmaGmmaWarpSpecializedILi28ENS5_IJNS4_1CILi1EEESB_SB_EEENS1_32KernelTmaWarpSpecializedPingpongEEENS5_IJNSA_ILi64EEESF_NSA_ILi32EEEEEENS_6half_tENS5_IJlSB_lEEESI_SJ_NS4_8TiledMMAINS4_8MMA_AtomIJNS4_4SM904GMMA25MMA_64x64x16_F32F16F16_SSILNSN_5MajorE0ELSP_0ELNSN_7ScaleInE1ELSQ_1EEEEEENS4_6LayoutISC_NS5_IJNSA_ILi0EEESU_SU_EEEEENS5_IJNS4_10UnderscoreESX_SX_EEEEENS4_13SM90_TMA_LOADENS4_14ComposedLayoutINS4_7SwizzleILi2ELi4ELi3EEENS4_18smem_ptr_flag_bitsILi16EEENST_INS5_IJNSA_ILi8EEESG_EEENS5_IJSG_SB_EEEEEEEvNS4_8identityES10_S1A_vS1B_EENS_8epilogue10collective6detail29Sm90TmaWarpSpecializedAdapterINS1E_15DefaultEpilogueISI_SJ_SJ_NS1D_6thread17LinearCombinationISI_Li1EffLNS1I_9ScaleType4KindE0ELNS_15FloatRoundStyleE2ESI_EENS1_15EpilogueDefaultEEEEEvvEEEEvNT_6ParamsE)
        /*0020*/ 	.word	0x00000008
.L_19:


//--------------------- .nv.compat                --------------------------
	.section	.nv.compat,"",@"SHT_CUDA_COMPAT_INFO"
	.align	4
        /*0000*/ 	.byte	0x02, 0x09, 0x01, 0x00, 0x02, 0x02, 0x04, 0x00, 0x02, 0x05, 0x05, 0x00, 0x03, 0x07, 0x01, 0x01
        /*0010*/ 	.byte	0x02, 0x03, 0x01, 0x00, 0x02, 0x06, 0x01, 0x00, 0x04, 0x0b, 0x08, 0x00, 0x00, 0x00, 0x00, 0x00
        /*0020*/ 	.byte	0x00, 0x00, 0x00, 0x00


//--------------------- .nv.info._ZN7cutlass13device_kernelINS_4gemm6kernel13GemmUniversalIN4cute5tupleIJiiiiEEENS1_10collective13CollectiveMmaINS1_34MainloopSm90TmaGmmaWarpSpecializedILi28ENS5_IJNS4_1CILi1EEESB_SB_EEENS1_32KernelTmaWarpSpecializedPingpongEEENS5_IJNSA_ILi64EEESF_NSA_ILi32EEEEEENS_6half_tENS5_IJlSB_lEEESI_SJ_NS4_8TiledMMAINS4_8MMA_AtomIJNS4_4SM904GMMA25MMA_64x64x16_F32F16F16_SSILNSN_5MajorE0ELSP_0ELNSN_7ScaleInE1ELSQ_1EEEEEENS4_6LayoutISC_NS5_IJNSA_ILi0EEESU_SU_EEEEENS5_IJNS4_10UnderscoreESX_SX_EEEEENS4_13SM90_TMA_LOADENS4_14ComposedLayoutINS4_7SwizzleILi2ELi4ELi3EEENS4_18smem_ptr_flag_bitsILi16EEENST_INS5_IJNSA_ILi8EEESG_EEENS5_IJSG_SB_EEEEEEEvNS4_8identityES10_S1A_vS1B_EENS_8epilogue10collective6detail29Sm90TmaWarpSpecializedAdapterINS1E_15DefaultEpilogueISI_SJ_SJ_NS1D_6thread17LinearCombinationISI_Li1EffLNS1I_9ScaleType4KindE0ELNS_15FloatRoundStyleE2ESI_EENS1_15EpilogueDefaultEEEEEvvEEEEvNT_6ParamsE --------------------------
	.section	.nv.info._ZN7cutlass13device_kernelINS_4gemm6kernel13GemmUniversalIN4cute5tupleIJiiiiEEENS1_10collective13CollectiveMmaINS1_34MainloopSm90TmaGmmaWarpSpecializedILi28ENS5_IJNS4_1CILi1EEESB_SB_EEENS1_32KernelTmaWarpSpecializedPingpongEEENS5_IJNSA_ILi64EEESF_NSA_ILi32EEEEEENS_6half_tENS5_IJlSB_lEEESI_SJ_NS4_8TiledMMAINS4_8MMA_AtomIJNS4_4SM904GMMA25MMA_64x64x16_F32F16F16_SSILNSN_5MajorE0ELSP_0ELNSN_7ScaleInE1ELSQ_1EEEEEENS4_6LayoutISC_NS5_IJNSA_ILi0EEESU_SU_EEEEENS5_IJNS4_10UnderscoreESX_SX_EEEEENS4_13SM90_TMA_LOADENS4_14ComposedLayoutINS4_7SwizzleILi2ELi4ELi3EEENS4_18smem_ptr_flag_bitsILi16EEENST_INS5_IJNSA_ILi8EEESG_EEENS5_IJSG_SB_EEEEEEEvNS4_8identityES10_S1A_vS1B_EENS_8epilogue10collective6detail29Sm90TmaWarpSpecializedAdapterINS1E_15DefaultEpilogueISI_SJ_SJ_NS1D_6thread17LinearCombinationISI_Li1EffLNS1I_9ScaleType4KindE0ELNS_15FloatRoundStyleE2ESI_EENS1_15EpilogueDefaultEEEEEvvEEEEvNT_6ParamsE,"",@"SHT_CUDA_INFO"
	.sectionflags	@""
	.align	4


	//----- nvinfo : EIATTR_CUDA_API_VERSION
	.align		4
        /*0000*/ 	.byte	0x04, 0x37
        /*0002*/ 	.short	(.L_21 - .L_20)
.L_20:
        /*0004*/ 	.word	0x00000082


	//----- nvinfo : EIATTR_KPARAM_INFO
	.align		4
.L_21:
        /*0008*/ 	.byte	0x04, 0x17
        /*000a*/ 	.short	(.L_23 - .L_22)
.L_22:
        /*000c*/ 	.word	0x00000000
        /*0010*/ 	.short	0x0000
        /*0012*/ 	.short	0x0070
        /*0014*/ 	.byte	0x00, 0xf0, 0x01, 0x10


	//----- nvinfo : EIATTR_SPARSE_MMA_MASK
	.align		4
.L_23:
        /*0018*/ 	.byte	0x03, 0x50
        /*001a*/ 	.short	0x0000


	//----- nvinfo : EIATTR_MAXREG_COUNT
	.align		4
        /*001c*/ 	.byte	0x03, 0x1b
        /*001e*/ 	.short	0x00a8


	//----- nvinfo : EIATTR_NUM_BARRIERS
	.align		4
        /*0020*/ 	.byte	0x02, 0x4c
        /*0022*/ 	.byte	0x01
	.zero		1


	//----- nvinfo : EIATTR_EXTERNS
	.align		4
        /*0024*/ 	.byte	0x04, 0x0f
        /*0026*/ 	.short	(.L_25 - .L_24)


	//   ....[0]....
	.align		4
.L_24:
        /*0028*/ 	.word	index@(__assertfail)


	//----- nvinfo : EIATTR_ANNOTATIONS
	.align		4
.L_25:
        /*002c*/ 	.byte	0x04, 0x55
        /*002e*/ 	.short	(.L_27 - .L_26)


	//   ....[0]....
.L_26:
        /*0030*/ 	.word	0x00000001
        /*0034*/ 	.byte	0x00, 0x0e, 0x00, 0x00, 0x01, 0x00, 0x00, 0x00, 0x20, 0x44, 0x00, 0x00, 0x01, 0x00, 0x00, 0x00
        /*0044*/ 	.byte	0x10, 0x50, 0x00, 0x00


	//----- nvinfo : EIATTR_MERCURY_ISA_VERSION
	.align		4
.L_27:
        /*0048*/ 	.byte	0x03, 0x5f
        /*004a*/ 	.short	0x0101


	//----- nvinfo : EIATTR_INT_WARP_WIDE_INSTR_OFFSETS
	.align		4
        /*004c*/ 	.byte	0x04, 0x31
        /*004e*/ 	.short	(.L_29 - .L_28)


	//   ....[0]....
.L_28:
        /*0050*/ 	.word	0x00000710


	//   ....[1]....
        /*0054*/ 	.word	0x00000730


	//   ....[2]....
        /*0058*/ 	.word	0x000007b0


	//   ....[3]....
        /*005c*/ 	.word	0x000007c0


	//   ....[4]....
        /*0060*/ 	.word	0x000007d0


	//   ....[5]....
        /*0064*/ 	.word	0x000007f0


	//   ....[6]....
        /*0068*/ 	.word	0x00000880


	//   ....[7]....
        /*006c*/ 	.word	0x000008a0


	//----- nvinfo : EIATTR_COOP_GROUP_MASK_REGIDS
	.align		4
.L_29:
        /*0070*/ 	.byte	0x04, 0x29
        /*0072*/ 	.short	(.L_31 - .L_30)


	//   ....[0]....
.L_30:
        /*0074*/ 	.word	0xffffffff


	//   ....[1]....
        /*0078*/ 	.word	0xffffffff


	//   ....[2]....
        /*007c*/ 	.word	0xffffffff


	//   ....[3]....
        /*0080*/ 	.word	0xffffffff


	//   ....[4]....
        /*0084*/ 	.word	0xffffffff


	//   ....[5]....
        /*0088*/ 	.word	0xffffffff


	//----- nvinfo : EIATTR_COOP_GROUP_INSTR_OFFSETS
	.align		4
.L_31:
        /*008c*/ 	.byte	0x04, 0x28
        /*008e*/ 	.short	(.L_33 - .L_32)


	//   ....[0]....
.L_32:
        /*0090*/ 	.word	0x00000070


	//   ....[1]....
        /*0094*/ 	.word	0x00000080


	//   ....[2]....
        /*0098*/ 	.word	0x00000140


	//   ....[3]....
        /*009c*/ 	.word	0x00000600


	//   ....[4]....
        /*00a0*/ 	.word	0x00000640


	//   ....[5]....
        /*00a4*/ 	.word	0x00000690


	//----- nvinfo : EIATTR_REG_RECONFIG
	.align		4
.L_33:
        /*00a8*/ 	.byte	0x01, 0x54
	.zero		2


	//----- nvinfo : EIATTR_SYSCALL_OFFSETS
	.align		4
        /*00ac*/ 	.byte	0x04, 0x46
        /*00ae*/ 	.short	(.L_35 - .L_34)


	//   ....[0]....
.L_34:
        /*00b0*/ 	.word	0x00001930


	//----- nvinfo : EIATTR_MBARRIER_INSTR_OFFSETS
	.align		4
.L_35:
        /*00b4*/ 	.byte	0x04, 0x39
        /*00b6*/ 	.short	(.L_37 - .L_36)


	//   ....[0]....
.L_36:
        /*00b8*/ 	.word	0x00000260
        /*00bc*/ 	.word	0x000000ff
        /*00c0*/ 	.word	0x00000000
        /*00c4*/ 	.short	0x0100
        /*00c6*/ 	.byte	0x08
	.zero		1


	//   ....[1]....
        /*00c8*/ 	.word	0x00000270
        /*00cc*/ 	.word	0x000000ff
        /*00d0*/ 	.word	0x000000e0
        /*00d4*/ 	.short	0x0100
        /*00d6*/ 	.byte	0x08
	.zero		1


	//   ....[2]....
        /*00d8*/ 	.word	0x00000280
        /*00dc*/ 	.word	0x000000ff
        /*00e0*/ 	.word	0x00000008
        /*00e4*/ 	.short	0x0100
        /*00e6*/ 	.byte	0x08
	.zero		1


	//   ....[3]....
        /*00e8*/ 	.word	0x00000290
        /*00ec*/ 	.word	0x000000ff
        /*00f0*/ 	.word	0x000000e8
        /*00f4*/ 	.short	0x0100
        /*00f6*/ 	.byte	0x08
	.zero		1


	//   ....[4]....
        /*00f8*/ 	.word	0x000002a0
        /*00fc*/ 	.word	0x000000ff
        /*0100*/ 	.word	0x00000010
        /*0104*/ 	.short	0x0100
        /*0106*/ 	.byte	0x08
	.zero		1


	//   ....[5]....
        /*0108*/ 	.word	0x000002b0
        /*010c*/ 	.word	0x000000ff
        /*0110*/ 	.word	0x000000f0
        /*0114*/ 	.short	0x0100
        /*0116*/ 	.byte	0x08
	.zero		1


	//   ....[6]....
        /*0118*/ 	.word	0x000002c0
        /*011c*/ 	.word	0x000000ff
        /*0120*/ 	.word	0x00000018
        /*0124*/ 	.short	0x0100
        /*0126*/ 	.byte	0x08
	.zero		1


	//   ....[7]....
        /*0128*/ 	.word	0x000002d0
        /*012c*/ 	.word	0x000000ff
        /*0130*/ 	.word	0x000000f8
        /*0134*/ 	.short	0x0100
        /*0136*/ 	.byte	0x08
	.zero		1


	//   ....[8]....
        /*0138*/ 	.word	0x000002e0
        /*013c*/ 	.word	0x000000ff
        /*0140*/ 	.word	0x00000020
        /*0144*/ 	.short	0x0100
        /*0146*/ 	.byte	0x08
	.zero		1


	//   ....[9]....
        /*0148*/ 	.word	0x000002f0
        /*014c*/ 	.word	0x000000ff
        /*0150*/ 	.word	0x00000100
        /*0154*/ 	.short	0x0100
        /*0156*/ 	.byte	0x08
	.zero		1


	//   ....[10]....
        /*0158*/ 	.word	0x00000300
        /*015c*/ 	.word	0x000000ff
        /*0160*/ 	.word	0x00000028
        /*0164*/ 	.short	0x0100
        /*0166*/ 	.byte	0x08
	.zero		1


	//   ....[11]....
        /*0168*/ 	.word	0x00000310
        /*016c*/ 	.word	0x000000ff
        /*0170*/ 	.word	0x00000108
        /*0174*/ 	.short	0x0100
        /*0176*/ 	.byte	0x08
	.zero		1


	//   ....[12]....
        /*0178*/ 	.word	0x00000320
        /*017c*/ 	.word	0x000000ff
        /*0180*/ 	.word	0x00000030
        /*0184*/ 	.short	0x0100
        /*0186*/ 	.byte	0x08
	.zero		1


	//   ....[13]....
        /*0188*/ 	.word	0x00000330
        /*018c*/ 	.word	0x000000ff
        /*0190*/ 	.word	0x00000110
        /*0194*/ 	.short	0x0100
        /*0196*/ 	.byte	0x08
	.zero		1


	//   ....[14]....
        /*0198*/ 	.word	0x00000340
        /*019c*/ 	.word	0x000000ff
        /*01a0*/ 	.word	0x00000038
        /*01a4*/ 	.short	0x0100
        /*01a6*/ 	.byte	0x08
	.zero		1


	//   ....[15]....
        /*01a8*/ 	.word	0x00000350
        /*01ac*/ 	.word	0x000000ff
        /*01b0*/ 	.word	0x00000118
        /*01b4*/ 	.short	0x0100
        /*01b6*/ 	.byte	0x08
	.zero		1


	//   ....[16]....
        /*01b8*/ 	.word	0x00000360
        /*01bc*/ 	.word	0x000000ff
        /*01c0*/ 	.word	0x00000040
        /*01c4*/ 	.short	0x0100
        /*01c6*/ 	.byte	0x08
	.zero		1


	//   ....[17]....
        /*01c8*/ 	.word	0x00000370
        /*01cc*/ 	.word	0x000000ff
        /*01d0*/ 	.word	0x00000120
        /*01d4*/ 	.short	0x0100
        /*01d6*/ 	.byte	0x08
	.zero		1


	//   ....[18]....
        /*01d8*/ 	.word	0x00000380
        /*01dc*/ 	.word	0x000000ff
        /*01e0*/ 	.word	0x00000048
        /*01e4*/ 	.short	0x0100
        /*01e6*/ 	.byte	0x08
	.zero		1


	//   ....[19]....
        /*01e8*/ 	.word	0x00000390
        /*01ec*/ 	.word	0x000000ff
        /*01f0*/ 	.word	0x00000128
        /*01f4*/ 	.short	0x0100
        /*01f6*/ 	.byte	0x08
	.zero		1


	//   ....[20]....
        /*01f8*/ 	.word	0x000003a0
        /*01fc*/ 	.word	0x000000ff
        /*0200*/ 	.word	0x00000050
        /*0204*/ 	.short	0x0100
        /*0206*/ 	.byte	0x08
	.zero		1


	//   ....[21]....
        /*0208*/ 	.word	0x000003b0
        /*020c*/ 	.word	0x000000ff
        /*0210*/ 	.word	0x00000130
        /*0214*/ 	.short	0x0100
        /*0216*/ 	.byte	0x08
	.zero		1


	//   ....[22]....
        /*0218*/ 	.word	0x000003c0
        /*021c*/ 	.word	0x000000ff
        /*0220*/ 	.word	0x00000058
        /*0224*/ 	.short	0x0100
        /*0226*/ 	.byte	0x08
	.zero		1


	//   ....[23]....
        /*0228*/ 	.word	0x000003d0
        /*022c*/ 	.word	0x000000ff
        /*0230*/ 	.word	0x00000138
        /*0234*/ 	.short	0x0100
        /*0236*/ 	.byte	0x08
	.zero		1


	//   ....[24]....
        /*0238*/ 	.word	0x000003e0
        /*023c*/ 	.word	0x000000ff
        /*0240*/ 	.word	0x00000060
        /*0244*/ 	.short	0x0100
        /*0246*/ 	.byte	0x08
	.zero		1


	//   ....[25]....
        /*0248*/ 	.word	0x000003f0
        /*024c*/ 	.word	0x000000ff
        /*0250*/ 	.word	0x00000140
        /*0254*/ 	.short	0x0100
        /*0256*/ 	.byte	0x08
	.zero		1


	//   ....[26]....
        /*0258*/ 	.word	0x00000400
        /*025c*/ 	.word	0x000000ff
        /*0260*/ 	.word	0x00000068
        /*0264*/ 	.short	0x0100
        /*0266*/ 	.byte	0x08
	.zero		1


	//   ....[27]....
        /*0268*/ 	.word	0x00000410
        /*026c*/ 	.word	0x000000ff
        /*0270*/ 	.word	0x00000148
        /*0274*/ 	.short	0x0100
        /*0276*/ 	.byte	0x08
	.zero		1


	//   ....[28]....
        /*0278*/ 	.word	0x00000420
        /*027c*/ 	.word	0x000000ff
        /*0280*/ 	.word	0x00000070
        /*0284*/ 	.short	0x0100
        /*0286*/ 	.byte	0x08
	.zero		1


	//   ....[29]....
        /*0288*/ 	.word	0x00000430
        /*028c*/ 	.word	0x000000ff
        /*0290*/ 	.word	0x00000150
        /*0294*/ 	.short	0x0100
        /*0296*/ 	.byte	0x08
	.zero		1


	//   ....[30]....
        /*0298*/ 	.word	0x00000440
        /*029c*/ 	.word	0x000000ff
        /*02a0*/ 	.word	0x00000078
        /*02a4*/ 	.short	0x0100
        /*02a6*/ 	.byte	0x08
	.zero		1


	//   ....[31]....
        /*02a8*/ 	.word	0x00000450
        /*02ac*/ 	.word	0x000000ff
        /*02b0*/ 	.word	0x00000158
        /*02b4*/ 	.short	0x0100
        /*02b6*/ 	.byte	0x08
	.zero		1


	//   ....[32]....
        /*02b8*/ 	.word	0x00000460
        /*02bc*/ 	.word	0x000000ff
        /*02c0*/ 	.word	0x00000080
        /*02c4*/ 	.short	0x0100
        /*02c6*/ 	.byte	0x08
	.zero		1


	//   ....[33]....
        /*02c8*/ 	.word	0x00000470
        /*02cc*/ 	.word	0x000000ff
        /*02d0*/ 	.word	0x00000160
        /*02d4*/ 	.short	0x0100
        /*02d6*/ 	.byte	0x08
	.zero		1


	//   ....[34]....
        /*02d8*/ 	.word	0x00000480
        /*02dc*/ 	.word	0x000000ff
        /*02e0*/ 	.word	0x00000088
        /*02e4*/ 	.short	0x0100
        /*02e6*/ 	.byte	0x08
	.zero		1


	//   ....[35]....
        /*02e8*/ 	.word	0x00000490
        /*02ec*/ 	.word	0x000000ff
        /*02f0*/ 	.word	0x00000168
        /*02f4*/ 	.short	0x0100
        /*02f6*/ 	.byte	0x08
	.zero		1


	//   ....[36]....
        /*02f8*/ 	.word	0x000004a0
        /*02fc*/ 	.word	0x000000ff
        /*0300*/ 	.word	0x00000090
        /*0304*/ 	.short	0x0100
        /*0306*/ 	.byte	0x08
	.zero		1


	//   ....[37]....
        /*0308*/ 	.word	0x000004b0
        /*030c*/ 	.word	0x000000ff
        /*0310*/ 	.word	0x00000170
        /*0314*/ 	.short	0x0100
        /*0316*/ 	.byte	0x08
	.zero		1


	//   ....[38]....
        /*0318*/ 	.word	0x000004c0
        /*031c*/ 	.word	0x000000ff
        /*0320*/ 	.word	0x00000098
        /*0324*/ 	.short	0x0100
        /*0326*/ 	.byte	0x08
	.zero		1


	//   ....[39]....
        /*0328*/ 	.word	0x000004d0
        /*032c*/ 	.word	0x000000ff
        /*0330*/ 	.word	0x00000178
        /*0334*/ 	.short	0x0100
        /*0336*/ 	.byte	0x08
	.zero		1


	//   ....[40]....
        /*0338*/ 	.word	0x000004e0
        /*033c*/ 	.word	0x000000ff
        /*0340*/ 	.word	0x000000a0
        /*0344*/ 	.short	0x0100
        /*0346*/ 	.byte	0x08
	.zero		1


	//   ....[41]....
        /*0348*/ 	.word	0x000004f0
        /*034c*/ 	.word	0x000000ff
        /*0350*/ 	.word	0x00000180
        /*0354*/ 	.short	0x0100
        /*0356*/ 	.byte	0x08
	.zero		1


	//   ....[42]....
        /*0358*/ 	.word	0x00000500
        /*035c*/ 	.word	0x000000ff
        /*0360*/ 	.word	0x000000a8
        /*0364*/ 	.short	0x0100
        /*0366*/ 	.byte	0x08
	.zero		1


	//   ....[43]....
        /*0368*/ 	.word	0x00000510
        /*036c*/ 	.word	0x000000ff
        /*0370*/ 	.word	0x00000188
        /*0374*/ 	.short	0x0100
        /*0376*/ 	.byte	0x08
	.zero		1


	//   ....[44]....
        /*0378*/ 	.word	0x00000520
        /*037c*/ 	.word	0x000000ff
        /*0380*/ 	.word	0x000000b0
        /*0384*/ 	.short	0x0100
        /*0386*/ 	.byte	0x08
	.zero		1


	//   ....[45]....
        /*0388*/ 	.word	0x00000530
        /*038c*/ 	.word	0x000000ff
        /*0390*/ 	.word	0x00000190
        /*0394*/ 	.short	0x0100
        /*0396*/ 	.byte	0x08
	.zero		1


	//   ....[46]....
        /*0398*/ 	.word	0x00000540
        /*039c*/ 	.word	0x000000ff
        /*03a0*/ 	.word	0x000000b8
        /*03a4*/ 	.short	0x0100
        /*03a6*/ 	.byte	0x08
	.zero		1


	//   ....[47]....
        /*03a8*/ 	.word	0x00000550
        /*03ac*/ 	.word	0x000000ff
        /*03b0*/ 	.word	0x00000198
        /*03b4*/ 	.short	0x0100
        /*03b6*/ 	.byte	0x08
	.zero		1


	//   ....[48]....
        /*03b8*/ 	.word	0x00000560
        /*03bc*/ 	.word	0x000000ff
        /*03c0*/ 	.word	0x000000c0
        /*03c4*/ 	.short	0x0100
        /*03c6*/ 	.byte	0x08
	.zero		1


	//   ....[49]....
        /*03c8*/ 	.word	0x00000570
        /*03cc*/ 	.word	0x000000ff
        /*03d0*/ 	.word	0x000001a0
        /*03d4*/ 	.short	0x0100
        /*03d6*/ 	.byte	0x08
	.zero		1


	//   ....[50]....
        /*03d8*/ 	.word	0x00000580
        /*03dc*/ 	.word	0x000000ff
        /*03e0*/ 	.word	0x000000c8
        /*03e4*/ 	.short	0x0100
        /*03e6*/ 	.byte	0x08
	.zero		1


	//   ....[51]....
        /*03e8*/ 	.word	0x00000590
        /*03ec*/ 	.word	0x000000ff
        /*03f0*/ 	.word	0x000001a8
        /*03f4*/ 	.short	0x0100
        /*03f6*/ 	.byte	0x08
	.zero		1


	//   ....[52]....
        /*03f8*/ 	.word	0x000005a0
        /*03fc*/ 	.word	0x000000ff
        /*0400*/ 	.word	0x000000d0
        /*0404*/ 	.short	0x0100
        /*0406*/ 	.byte	0x08
	.zero		1


	//   ....[53]....
        /*0408*/ 	.word	0x000005b0
        /*040c*/ 	.word	0x000000ff
        /*0410*/ 	.word	0x000001b0
        /*0414*/ 	.short	0x0100
        /*0416*/ 	.byte	0x08
	.zero		1


	//   ....[54]....
        /*0418*/ 	.word	0x000005c0
        /*041c*/ 	.word	0x000000ff
        /*0420*/ 	.word	0x000000d8
        /*0424*/ 	.short	0x0100
        /*0426*/ 	.byte	0x08
	.zero		1


	//   ....[55]....
        /*0428*/ 	.word	0x000005d0
        /*042c*/ 	.word	0x000000ff
        /*0430*/ 	.word	0x000001b8
        /*0434*/ 	.short	0x0100
        /*0436*/ 	.byte	0x08
	.zero		1


	//   ....[56]....
        /*0438*/ 	.word	0x000008e0
        /*043c*/ 	.word	0x000000ff
        /*0440*/ 	.word	0x000001f0
        /*0444*/ 	.short	0x0100
        /*0446*/ 	.byte	0x08
	.zero		1


	//   ....[57]....
        /*0448*/ 	.word	0x00000950
        /*044c*/ 	.word	0x000000ff
        /*0450*/ 	.word	0x000001f8
        /*0454*/ 	.short	0x0100
        /*0456*/ 	.byte	0x08
	.zero		1


	//   ....[58]....
        /*0458*/ 	.word	0x00000970
        /*045c*/ 	.word	0x000000ff
        /*0460*/ 	.word	0x000001d0
        /*0464*/ 	.short	0x0100
        /*0466*/ 	.byte	0x09
	.zero		1


	//   ....[59]....
        /*0468*/ 	.word	0x00000980
        /*046c*/ 	.word	0x000000ff
        /*0470*/ 	.word	0x000001d8
        /*0474*/ 	.short	0x0100
        /*0476*/ 	.byte	0x09
	.zero		1


	//   ....[60]....
        /*0478*/ 	.word	0x00000990
        /*047c*/ 	.word	0x000000ff
        /*0480*/ 	.word	0x000001e0
        /*0484*/ 	.short	0x0100
        /*0486*/ 	.byte	0x09
	.zero		1


	//   ....[61]....
        /*0488*/ 	.word	0x000009a0
        /*048c*/ 	.word	0x000000ff
        /*0490*/ 	.word	0x000001e8
        /*0494*/ 	.short	0x0100
        /*0496*/ 	.byte	0x09
	.zero		1


	//   ....[62]....
        /*0498*/ 	.word	0x00001810
        /*049c*/ 	.word	0x0000003d
        /*04a0*/ 	.word	0x00000000
        /*04a4*/ 	.short	0x010a
        /*04a6*/ 	.byte	0x2a
	.zero		1


	//   ....[63]....
        /*04a8*/ 	.word	0x000019b0
        /*04ac*/ 	.word	0x00000003
        /*04b0*/ 	.word	0x00000000
        /*04b4*/ 	.short	0x010a
        /*04b6*/ 	.byte	0x3f
	.zero		1


	//   ....[64]....
        /*04b8*/ 	.word	0x000019f0
        /*04bc*/ 	.word	0x00000003
        /*04c0*/ 	.word	0x00000000
        /*04c4*/ 	.short	0x010a
        /*04c6*/ 	.byte	0x3f
	.zero		1


	//   ....[65]....
        /*04c8*/ 	.word	0x00001bf0
        /*04cc*/ 	.word	0x000000ff
        /*04d0*/ 	.word	0x00000000
        /*04d4*/ 	.short	0x010a
        /*04d6*/ 	.byte	0x04
	.zero		1


	//   ....[66]....
        /*04d8*/ 	.word	0x00001c30
        /*04dc*/ 	.word	0x000000ff
        /*04e0*/ 	.word	0x00000000
        /*04e4*/ 	.short	0x010a
        /*04e6*/ 	.byte	0x04
	.zero		1


	//   ....[67]....
        /*04e8*/ 	.word	0x00001d90
        /*04ec*/ 	.word	0x000000ff
        /*04f0*/ 	.word	0x00000000
        /*04f4*/ 	.short	0x0101
        /*04f6*/ 	.byte	0x04
	.zero		1


	//   ....[68]....
        /*04f8*/ 	.word	0x00001e80
        /*04fc*/ 	.word	0x0000003e
        /*0500*/ 	.word	0x00000000
        /*0504*/ 	.short	0x0101
        /*0506*/ 	.byte	0x2f
	.zero		1


	//   ....[69]....
        /*0508*/ 	.word	0x00001f50
        /*050c*/ 	.word	0x000000ff
        /*0510*/ 	.word	0x00000000
        /*0514*/ 	.short	0x0101
        /*0516*/ 	.byte	0x04
	.zero		1


	//   ....[70]....
        /*0518*/ 	.word	0x00002000
        /*051c*/ 	.word	0x0000003d
        /*0520*/ 	.word	0x00000010
        /*0524*/ 	.short	0x010a
        /*0526*/ 	.byte	0x2a
	.zero		1


	//   ....[71]....
        /*0528*/ 	.word	0x00004440
        /*052c*/ 	.word	0x00000040
        /*0530*/ 	.word	0x00000000
        /*0534*/ 	.short	0x0101
        /*0536*/ 	.byte	0x2f
	.zero		1


	//   ....[72]....
        /*0538*/ 	.word	0x00004da0
        /*053c*/ 	.word	0x0000000a
        /*0540*/ 	.word	0x000000e0
        /*0544*/ 	.short	0x010a
        /*0546*/ 	.byte	0x3f
	.zero		1


	//   ....[73]....
        /*0548*/ 	.word	0x00005130
        /*054c*/ 	.word	0x00000002
        /*0550*/ 	.word	0x000001f8
        /*0554*/ 	.short	0x0101
        /*0556*/ 	.byte	0x3f
	.zero		1


	//   ....[74]....
        /*0558*/ 	.word	0x000058a0
        /*055c*/ 	.word	0x00000007
        /*0560*/ 	.word	0x00000000
        /*0564*/ 	.short	0x010a
        /*0566*/ 	.byte	0x3f
	.zero		1


	//   ....[75]....
        /*0568*/ 	.word	0x00005920
        /*056c*/ 	.word	0x00000009
        /*0570*/ 	.word	0x00000000
        /*0574*/ 	.short	0x010a
        /*0576*/ 	.byte	0x3f
	.zero		1


	//   ....[76]....
        /*0578*/ 	.word	0x000059b0
        /*057c*/ 	.word	0x00000006
        /*0580*/ 	.word	0x00000000
        /*0584*/ 	.short	0x010a
        /*0586*/ 	.byte	0x3f
	.zero		1


	//   ....[77]....
        /*0588*/ 	.word	0x00005a40
        /*058c*/ 	.word	0x00000009
        /*0590*/ 	.word	0x00000000
        /*0594*/ 	.short	0x010a
        /*0596*/ 	.byte	0x3f
	.zero		1


	//   ....[78]....
        /*0598*/ 	.word	0x00005ad0
        /*059c*/ 	.word	0x00000006
        /*05a0*/ 	.word	0x00000000
        /*05a4*/ 	.short	0x010a
        /*05a6*/ 	.byte	0x3f
	.zero		1


	//   ....[79]....
        /*05a8*/ 	.word	0x00005b60
        /*05ac*/ 	.word	0x00000009
        /*05b0*/ 	.word	0x00000000
        /*05b4*/ 	.short	0x010a
        /*05b6*/ 	.byte	0x3f
	.zero		1


	//   ....[80]....
        /*05b8*/ 	.word	0x00005bf0
        /*05bc*/ 	.word	0x00000006
        /*05c0*/ 	.word	0x00000000
        /*05c4*/ 	.short	0x010a
        /*05c6*/ 	.byte	0x3f
	.zero		1


	//   ....[81]....
        /*05c8*/ 	.word	0x00005c80
        /*05cc*/ 	.word	0x00000009
        /*05d0*/ 	.word	0x00000000
        /*05d4*/ 	.short	0x010a
        /*05d6*/ 	.byte	0x3f
	.zero		1


	//   ....[82]....
        /*05d8*/ 	.word	0x00005d10
        /*05dc*/ 	.word	0x00000006
        /*05e0*/ 	.word	0x00000000
        /*05e4*/ 	.short	0x010a
        /*05e6*/ 	.byte	0x3f
	.zero		1


	//   ....[83]....
        /*05e8*/ 	.word	0x00005da0
        /*05ec*/ 	.word	0x00000009
        /*05f0*/ 	.word	0x00000000
        /*05f4*/ 	.short	0x010a
        /*05f6*/ 	.byte	0x3f
	.zero		1


	//   ....[84]....
        /*05f8*/ 	.word	0x00005e30
        /*05fc*/ 	.word	0x00000006
        /*0600*/ 	.word	0x00000000
        /*0604*/ 	.short	0x010a
        /*0606*/ 	.byte	0x3f
	.zero		1


	//   ....[85]....
        /*0608*/ 	.word	0x00005ec0
        /*060c*/ 	.word	0x00000009
        /*0610*/ 	.word	0x00000000
        /*0614*/ 	.short	0x010a
        /*0616*/ 	.byte	0x3f
	.zero		1


	//   ....[86]....
        /*0618*/ 	.word	0x00005f50
        /*061c*/ 	.word	0x00000006
        /*0620*/ 	.word	0x00000000
        /*0624*/ 	.short	0x010a
        /*0626*/ 	.byte	0x3f
	.zero		1


	//   ....[87]....
        /*0628*/ 	.word	0x00005fe0
        /*062c*/ 	.word	0x00000009
        /*0630*/ 	.word	0x00000000
        /*0634*/ 	.short	0x010a
        /*0636*/ 	.byte	0x3f
	.zero		1


	//   ....[88]....
        /*0638*/ 	.word	0x00006070
        /*063c*/ 	.word	0x00000006
        /*0640*/ 	.word	0x00000000
        /*0644*/ 	.short	0x010a
        /*0646*/ 	.byte	0x3f
	.zero		1


	//   ....[89]....
        /*0648*/ 	.word	0x00006100
        /*064c*/ 	.word	0x00000009
        /*0650*/ 	.word	0x00000000
        /*0654*/ 	.short	0x010a
        /*0656*/ 	.byte	0x3f
	.zero		1


	//   ....[90]....
        /*0658*/ 	.word	0x00006190
        /*065c*/ 	.word	0x00000006
        /*0660*/ 	.word	0x00000000
        /*0664*/ 	.short	0x010a
        /*0666*/ 	.byte	0x3f
	.zero		1


	//   ....[91]....
        /*0668*/ 	.word	0x00006220
        /*066c*/ 	.word	0x00000009
        /*0670*/ 	.word	0x00000000
        /*0674*/ 	.short	0x010a
        /*0676*/ 	.byte	0x3f
	.zero		1


	//   ....[92]....
        /*0678*/ 	.word	0x000062b0
        /*067c*/ 	.word	0x00000006
        /*0680*/ 	.word	0x00000000
        /*0684*/ 	.short	0x010a
        /*0686*/ 	.byte	0x3f
	.zero		1


	//   ....[93]....
        /*0688*/ 	.word	0x00006340
        /*068c*/ 	.word	0x00000009
        /*0690*/ 	.word	0x00000000
        /*0694*/ 	.short	0x010a
        /*0696*/ 	.byte	0x3f
	.zero		1


	//   ....[94]....
        /*0698*/ 	.word	0x000063d0
        /*069c*/ 	.word	0x00000006
        /*06a0*/ 	.word	0x00000000
        /*06a4*/ 	.short	0x010a
        /*06a6*/ 	.byte	0x3f
	.zero		1


	//   ....[95]....
        /*06a8*/ 	.word	0x00006460
        /*06ac*/ 	.word	0x00000009
        /*06b0*/ 	.word	0x00000000
        /*06b4*/ 	.short	0x010a
        /*06b6*/ 	.byte	0x3f
	.zero		1


	//   ....[96]....
        /*06b8*/ 	.word	0x000064f0
        /*06bc*/ 	.word	0x00000006
        /*06c0*/ 	.word	0x00000000
        /*06c4*/ 	.short	0x010a
        /*06c6*/ 	.byte	0x3f
	.zero		1


	//   ....[97]....
        /*06c8*/ 	.word	0x00006580
        /*06cc*/ 	.word	0x00000009
        /*06d0*/ 	.word	0x00000000
        /*06d4*/ 	.short	0x010a
        /*06d6*/ 	.byte	0x3f
	.zero		1


	//   ....[98]....
        /*06d8*/ 	.word	0x00006610
        /*06dc*/ 	.word	0x00000006
        /*06e0*/ 	.word	0x00000000
        /*06e4*/ 	.short	0x010a
        /*06e6*/ 	.byte	0x3f
	.zero		1


	//   ....[99]....
        /*06e8*/ 	.word	0x000066a0
        /*06ec*/ 	.word	0x00000009
        /*06f0*/ 	.word	0x00000000
        /*06f4*/ 	.short	0x010a
        /*06f6*/ 	.byte	0x3f
	.zero		1


	//   ....[100]....
        /*06f8*/ 	.word	0x00006730
        /*06fc*/ 	.word	0x00000006
        /*0700*/ 	.word	0x00000000
        /*0704*/ 	.short	0x010a
        /*0706*/ 	.byte	0x3f
	.zero		1


	//   ....[101]....
        /*0708*/ 	.word	0x000067c0
        /*070c*/ 	.word	0x00000003
        /*0710*/ 	.word	0x00000000
        /*0714*/ 	.short	0x010a
        /*0716*/ 	.byte	0x3f
	.zero		1


	//   ....[102]....
        /*0718*/ 	.word	0x00006820
        /*071c*/ 	.word	0x0000003f
        /*0720*/ 	.word	0x00000000
        /*0724*/ 	.short	0x010a
        /*0726*/ 	.byte	0x3f
	.zero		1


	//   ....[103]....
        /*0728*/ 	.word	0x00006870
        /*072c*/ 	.word	0x00000003
        /*0730*/ 	.word	0x00000000
        /*0734*/ 	.short	0x010a
        /*0736*/ 	.byte	0x3f
	.zero		1


	//   ....[104]....
        /*0738*/ 	.word	0x000068d0
        /*073c*/ 	.word	0x00000004
        /*0740*/ 	.word	0x00000000
        /*0744*/ 	.short	0x010a
        /*0746*/ 	.byte	0x3f
	.zero		1


	//   ....[105]....
        /*0748*/ 	.word	0x00006920
        /*074c*/ 	.word	0x0000003f
        /*0750*/ 	.word	0x00000010
        /*0754*/ 	.short	0x010a
        /*0756*/ 	.byte	0x3f
	.zero		1


	//   ....[106]....
        /*0758*/ 	.word	0x000069f0
        /*075c*/ 	.word	0x0000000a
        /*0760*/ 	.word	0x000000e0
        /*0764*/ 	.short	0x010a
        /*0766*/ 	.byte	0x3f
	.zero		1


	//   ....[107]....
        /*0768*/ 	.word	0x00006ac0
        /*076c*/ 	.word	0x00000007
        /*0770*/ 	.word	0x00000000
        /*0774*/ 	.short	0x010a
        /*0776*/ 	.byte	0x3f
	.zero		1


	//   ....[108]....
        /*0778*/ 	.word	0x00006b10
        /*077c*/ 	.word	0x00000009
        /*0780*/ 	.word	0x00000000
        /*0784*/ 	.short	0x010a
        /*0786*/ 	.byte	0x3f
	.zero		1


	//   ....[109]....
        /*0788*/ 	.word	0x00006b60
        /*078c*/ 	.word	0x00000006
        /*0790*/ 	.word	0x00000000
        /*0794*/ 	.short	0x010a
        /*0796*/ 	.byte	0x3f
	.zero		1


	//   ....[110]....
        /*0798*/ 	.word	0x00006bb0
        /*079c*/ 	.word	0x00000009
        /*07a0*/ 	.word	0x00000000
        /*07a4*/ 	.short	0x010a
        /*07a6*/ 	.byte	0x3f
	.zero		1


	//   ....[111]....
        /*07a8*/ 	.word	0x00006c00
        /*07ac*/ 	.word	0x00000006
        /*07b0*/ 	.word	0x00000000
        /*07b4*/ 	.short	0x010a
        /*07b6*/ 	.byte	0x3f
	.zero		1


	//   ....[112]....
        /*07b8*/ 	.word	0x00006c50
        /*07bc*/ 	.word	0x00000009
        /*07c0*/ 	.word	0x00000000
        /*07c4*/ 	.short	0x010a
        /*07c6*/ 	.byte	0x3f
	.zero		1


	//   ....[113]....
        /*07c8*/ 	.word	0x00006ca0
        /*07cc*/ 	.word	0x00000006
        /*07d0*/ 	.word	0x00000000
        /*07d4*/ 	.short	0x010a
        /*07d6*/ 	.byte	0x3f
	.zero		1


	//   ....[114]....
        /*07d8*/ 	.word	0x00006cf0
        /*07dc*/ 	.word	0x00000009
        /*07e0*/ 	.word	0x00000000
        /*07e4*/ 	.short	0x010a
        /*07e6*/ 	.byte	0x3f
	.zero		1


	//   ....[115]....
        /*07e8*/ 	.word	0x00006d40
        /*07ec*/ 	.word	0x00000006
        /*07f0*/ 	.word	0x00000000
        /*07f4*/ 	.short	0x010a
        /*07f6*/ 	.byte	0x3f
	.zero		1


	//   ....[116]....
        /*07f8*/ 	.word	0x00006d90
        /*07fc*/ 	.word	0x00000009
        /*0800*/ 	.word	0x00000000
        /*0804*/ 	.short	0x010a
        /*0806*/ 	.byte	0x3f
	.zero		1


	//   ....[117]....
        /*0808*/ 	.word	0x00006de0
        /*080c*/ 	.word	0x00000006
        /*0810*/ 	.word	0x00000000
        /*0814*/ 	.short	0x010a
        /*0816*/ 	.byte	0x3f
	.zero		1


	//   ....[118]....
        /*0818*/ 	.word	0x00006e30
        /*081c*/ 	.word	0x00000009
        /*0820*/ 	.word	0x00000000
        /*0824*/ 	.short	0x010a
        /*0826*/ 	.byte	0x3f
	.zero		1


	//   ....[119]....
        /*0828*/ 	.word	0x00006e80
        /*082c*/ 	.word	0x00000006
        /*0830*/ 	.word	0x00000000
        /*0834*/ 	.short	0x010a
        /*0836*/ 	.byte	0x3f
	.zero		1


	//   ....[120]....
        /*0838*/ 	.word	0x00006ed0
        /*083c*/ 	.word	0x00000009
        /*0840*/ 	.word	0x00000000
        /*0844*/ 	.short	0x010a
        /*0846*/ 	.byte	0x3f
	.zero		1


	//   ....[121]....
        /*0848*/ 	.word	0x00006f20
        /*084c*/ 	.word	0x00000006
        /*0850*/ 	.word	0x00000000
        /*0854*/ 	.short	0x010a
        /*0856*/ 	.byte	0x3f
	.zero		1


	//   ....[122]....
        /*0858*/ 	.word	0x00006f70
        /*085c*/ 	.word	0x00000009
        /*0860*/ 	.word	0x00000000
        /*0864*/ 	.short	0x010a
        /*0866*/ 	.byte	0x3f
	.zero		1


	//   ....[123]....
        /*0868*/ 	.word	0x00006fc0
        /*086c*/ 	.word	0x00000006
        /*0870*/ 	.word	0x00000000
        /*0874*/ 	.short	0x010a
        /*0876*/ 	.byte	0x3f
	.zero		1


	//   ....[124]....
        /*0878*/ 	.word	0x00007010
        /*087c*/ 	.word	0x00000009
        /*0880*/ 	.word	0x00000000
        /*0884*/ 	.short	0x010a
        /*0886*/ 	.byte	0x3f
	.zero		1


	//   ....[125]....
        /*0888*/ 	.word	0x00007060
        /*088c*/ 	.word	0x00000006
        /*0890*/ 	.word	0x00000000
        /*0894*/ 	.short	0x010a
        /*0896*/ 	.byte	0x3f
	.zero		1


	//   ....[126]....
        /*0898*/ 	.word	0x000070b0
        /*089c*/ 	.word	0x00000009
        /*08a0*/ 	.word	0x00000000
        /*08a4*/ 	.short	0x010a
        /*08a6*/ 	.byte	0x3f
	.zero		1


	//   ....[127]....
        /*08a8*/ 	.word	0x00007100
        /*08ac*/ 	.word	0x00000006
        /*08b0*/ 	.word	0x00000000
        /*08b4*/ 	.short	0x010a
        /*08b6*/ 	.byte	0x3f
	.zero		1


	//   ....[128]....
        /*08b8*/ 	.word	0x00007150
        /*08bc*/ 	.word	0x00000009
        /*08c0*/ 	.word	0x00000000
        /*08c4*/ 	.short	0x010a
        /*08c6*/ 	.byte	0x3f
	.zero		1


	//   ....[129]....
        /*08c8*/ 	.word	0x000071a0
        /*08cc*/ 	.word	0x00000006
        /*08d0*/ 	.word	0x00000000
        /*08d4*/ 	.short	0x010a
        /*08d6*/ 	.byte	0x3f
	.zero		1


	//   ....[130]....
        /*08d8*/ 	.word	0x000071f0
        /*08dc*/ 	.word	0x00000009
        /*08e0*/ 	.word	0x00000000
        /*08e4*/ 	.short	0x010a
        /*08e6*/ 	.byte	0x3f
	.zero		1


	//   ....[131]....
        /*08e8*/ 	.word	0x00007240
        /*08ec*/ 	.word	0x00000006
        /*08f0*/ 	.word	0x00000000
        /*08f4*/ 	.short	0x010a
        /*08f6*/ 	.byte	0x3f
	.zero		1


	//   ....[132]....
        /*08f8*/ 	.word	0x00007290
        /*08fc*/ 	.word	0x00000009
        /*0900*/ 	.word	0x00000000
        /*0904*/ 	.short	0x010a
        /*0906*/ 	.byte	0x3f
	.zero		1


	//   ....[133]....
        /*0908*/ 	.word	0x000072e0
        /*090c*/ 	.word	0x00000006
        /*0910*/ 	.word	0x00000000
        /*0914*/ 	.short	0x010a
        /*0916*/ 	.byte	0x3f
	.zero		1


	//----- nvinfo : EIATTR_NUM_MBARRIERS
	.align		4
.L_37:
        /*0918*/ 	.byte	0x03, 0x38
        /*091a*/ 	.short	0x003e


	//----- nvinfo : EIATTR_EXIT_INSTR_OFFSETS
	.align		4
        /*091c*/ 	.byte	0x04, 0x1c
        /*091e*/ 	.short	(.L_39 - .L_38)


	//   ....[0]....
.L_38:
        /*0920*/ 	.word	0x000014b0


	//   ....[1]....
        /*0924*/ 	.word	0x00001510


	//   ....[2]....
        /*0928*/ 	.word	0x00004ad0


	//   ....[3]....
        /*092c*/ 	.word	0x00004b00


	//   ....[4]....
        /*0930*/ 	.word	0x00006810


	//----- nvinfo : EIATTR_MAX_THREADS
	.align		4
.L_39:
        /*0934*/ 	.byte	0x04, 0x05
        /*0936*/ 	.short	(.L_41 - .L_40)
.L_40:
        /*0938*/ 	.word	0x00000180
        /*093c*/ 	.word	0x00000001
        /*0940*/ 	.word	0x00000001


	//----- nvinfo : EIATTR_CRS_STACK_SIZE
	.align		4
.L_41:
        /*0944*/ 	.byte	0x04, 0x1e
        /*0946*/ 	.short	(.L_43 - .L_42)
.L_42:
        /*0948*/ 	.word	0x00000000


	//----- nvinfo : EIATTR_CBANK_PARAM_SIZE
	.align		4
.L_43:
        /*094c*/ 	.byte	0x03, 0x19
        /*094e*/ 	.short	0x0470


	//----- nvinfo : EIATTR_PARAM_CBANK
	.align		4
        /*0950*/ 	.byte	0x04, 0x0a
        /*0952*/ 	.short	(.L_45 - .L_44)
	.align		4
.L_44:
        /*0954*/ 	.word	index@(.nv.constant0._ZN7cutlass13device_kernelINS_4gemm6kernel13GemmUniversalIN4cute5tupleIJiiiiEEENS1_10collective13CollectiveMmaINS1_34MainloopSm90TmaGmmaWarpSpecializedILi28ENS5_IJNS4_1CILi1EEESB_SB_EEENS1_32KernelTmaWarpSpecializedPingpongEEENS5_IJNSA_ILi64EEESF_NSA_ILi32EEEEEENS_6half_tENS5_IJlSB_lEEESI_SJ_NS4_8TiledMMAINS4_8MMA_AtomIJNS4_4SM904GMMA25MMA_64x64x16_F32F16F16_SSILNSN_5MajorE0ELSP_0ELNSN_7ScaleInE1ELSQ_1EEEEEENS4_6LayoutISC_NS5_IJNSA_ILi0EEESU_SU_EEEEENS5_IJNS4_10UnderscoreESX_SX_EEEEENS4_13SM90_TMA_LOADENS4_14ComposedLayoutINS4_7SwizzleILi2ELi4ELi3EEENS4_18smem_ptr_flag_bitsILi16EEENST_INS5_IJNSA_ILi8EEESG_EEENS5_IJSG_SB_EEEEEEEvNS4_8identityES10_S1A_vS1B_EENS_8epilogue10collective6detail29Sm90TmaWarpSpecializedAdapterINS1E_15DefaultEpilogueISI_SJ_SJ_NS1D_6thread17LinearCombinationISI_Li1EffLNS1I_9ScaleType4KindE0ELNS_15FloatRoundStyleE2ESI_EENS1_15EpilogueDefaultEEEEEvvEEEEvNT_6ParamsE)
        /*0958*/ 	.short	0x0210
        /*095a*/ 	.short	0x0470


	//----- nvinfo : EIATTR_SW_WAR
	.align		4
.L_45:
        /*095c*/ 	.byte	0x04, 0x36
        /*095e*/ 	.short	(.L_47 - .L_46)
.L_46:
        /*0960*/ 	.word	0x00000008
.L_47:


//--------------------- .nv.callgraph             --------------------------
	.section	.nv.callgraph,"",@"SHT_CUDA_CALLGRAPH"
	.align	4
	.sectionentsize	8
	.align		4
        /*0000*/ 	.word	0x00000000
	.align		4
        /*0004*/ 	.word	0xffffffff
	.align		4
        /*0008*/ 	.word	index@(_ZN7cutlass13device_kernelINS_4gemm6kernel13GemmUniversalIN4cute5tupleIJiiiiEEENS1_10collective13CollectiveMmaINS1_34MainloopSm90TmaGmmaWarpSpecializedILi28ENS5_IJNS4_1CILi1EEESB_SB_EEENS1_32KernelTmaWarpSpecializedPingpongEEENS5_IJNSA_ILi64EEESF_NSA_ILi32EEEEEENS_6half_tENS5_IJlSB_lEEESI_SJ_NS4_8TiledMMAINS4_8MMA_AtomIJNS4_4SM904GMMA25MMA_64x64x16_F32F16F16_SSILNSN_5MajorE0ELSP_0ELNSN_7ScaleInE1ELSQ_1EEEEEENS4_6LayoutISC_NS5_IJNSA_ILi0EEESU_SU_EEEEENS5_IJNS4_10UnderscoreESX_SX_EEEEENS4_13SM90_TMA_LOADENS4_14ComposedLayoutINS4_7SwizzleILi2ELi4ELi3EEENS4_18smem_ptr_flag_bitsILi16EEENST_INS5_IJNSA_ILi8EEESG_EEENS5_IJSG_SB_EEEEEEEvNS4_8identityES10_S1A_vS1B_EENS_8epilogue10collective6detail29Sm90TmaWarpSpecializedAdapterINS1E_15DefaultEpilogueISI_SJ_SJ_NS1D_6thread17LinearCombinationISI_Li1EffLNS1I_9ScaleType4KindE0ELNS_15FloatRoundStyleE2ESI_EENS1_15EpilogueDefaultEEEEEvvEEEEvNT_6ParamsE)
	.align		4
        /*000c*/ 	.word	index@(__assertfail)
	.align		4
        /*0010*/ 	.word	0x00000000
	.align		4
        /*0014*/ 	.word	0xfffffffe
	.align		4
        /*0018*/ 	.word	0x00000000
	.align		4
        /*001c*/ 	.word	0xfffffffd
	.align		4
        /*0020*/ 	.word	0x00000000
	.align		4
        /*0024*/ 	.word	0xfffffffc


//--------------------- .nv.constant4             --------------------------
	.section	.nv.constant4,"a",@progbits
	.align	8
	.align		8
.nv.constant4:
        /*0000*/ 	.dword	__assertfail
	.align		8
        /*0008*/ 	.dword	__unnamed_1
	.align		8
        /*0010*/ 	.dword	_ZN39_INTERNAL_250d9326_4_k_cu_b172c6e5_25714cuda3std3__45__cpo5beginE
	.align		8
        /*0018*/ 	.dword	_ZN39_INTERNAL_250d9326_4_k_cu_b172c6e5_25714cuda3std3__45__cpo3endE
	.align		8
        /*0020*/ 	.dword	_ZN39_INTERNAL_250d9326_4_k_cu_b172c6e5_25714cuda3std3__45__cpo6cbeginE
	.align		8
        /*0028*/ 	.dword	_ZN39_INTERNAL_250d9326_4_k_cu_b172c6e5_25714cuda3std3__45__cpo4cendE
	.align		8
        /*0030*/ 	.dword	_ZN39_INTERNAL_250d9326_4_k_cu_b172c6e5_25714cuda3std3__441_GLOBAL__N__250d9326_4_k_cu_b172c6e5_25716ignoreE
	.align		8
        /*0038*/ 	.dword	_ZN39_INTERNAL_250d9326_4_k_cu_b172c6e5_25714cuda3std3__419piecewise_constructE
	.align		8
        /*0040*/ 	.dword	_ZN39_INTERNAL_250d9326_4_k_cu_b172c6e5_25714cuda3std3__48in_placeE
	.align		8
        /*0048*/ 	.dword	_ZN39_INTERNAL_250d9326_4_k_cu_b172c6e5_25714cuda3std6ranges3__45__cpo4swapE
	.align		8
        /*0050*/ 	.dword	_ZN39_INTERNAL_250d9326_4_k_cu_b172c6e5_25714cuda3std6ranges3__45__cpo9iter_moveE
	.align		8
        /*0058*/ 	.dword	_ZN39_INTERNAL_250d9326_4_k_cu_b172c6e5_25714cute7productE
	.align		8
        /*0060*/ 	.dword	_ZN39_INTERNAL_250d9326_4_k_cu_b172c6e5_25714cute1_E
	.align		8
        /*0068*/ 	.dword	$str$22
	.align		8
        /*0070*/ 	.dword	$str$23


//--------------------- .text._ZN7cutlass13device_kernelINS_4gemm6kernel13GemmUniversalIN4cute5tupleIJiiiiEEENS1_10collective13CollectiveMmaINS1_34MainloopSm90TmaGmmaWarpSpecializedILi28ENS5_IJNS4_1CILi1EEESB_SB_EEENS1_32KernelTmaWarpSpecializedPingpongEEENS5_IJNSA_ILi64EEESF_NSA_ILi32EEEEEENS_6half_tENS5_IJlSB_lEEESI_SJ_NS4_8TiledMMAINS4_8MMA_AtomIJNS4_4SM904GMMA25MMA_64x64x16_F32F16F16_SSILNSN_5MajorE0ELSP_0ELNSN_7ScaleInE1ELSQ_1EEEEEENS4_6LayoutISC_NS5_IJNSA_ILi0EEESU_SU_EEEEENS5_IJNS4_10UnderscoreESX_SX_EEEEENS4_13SM90_TMA_LOADENS4_14ComposedLayoutINS4_7SwizzleILi2ELi4ELi3EEENS4_18smem_ptr_flag_bitsILi16EEENST_INS5_IJNSA_ILi8EEESG_EEENS5_IJSG_SB_EEEEEEEvNS4_8identityES10_S1A_vS1B_EENS_8epilogue10collective6detail29Sm90TmaWarpSpecializedAdapterINS1E_15DefaultEpilogueISI_SJ_SJ_NS1D_6thread17LinearCombinationISI_Li1EffLNS1I_9ScaleType4KindE0ELNS_15FloatRoundStyleE2ESI_EENS1_15EpilogueDefaultEEEEEvvEEEEvNT_6ParamsE --------------------------
	.section	.text._ZN7cutlass13device_kernelINS_4gemm6kernel13GemmUniversalIN4cute5tupleIJiiiiEEENS1_10collective13CollectiveMmaINS1_34MainloopSm90TmaGmmaWarpSpecializedILi28ENS5_IJNS4_1CILi1EEESB_SB_EEENS1_32KernelTmaWarpSpecializedPingpongEEENS5_IJNSA_ILi64EEESF_NSA_ILi32EEEEEENS_6half_tENS5_IJlSB_lEEESI_SJ_NS4_8TiledMMAINS4_8MMA_AtomIJNS4_4SM904GMMA25MMA_64x64x16_F32F16F16_SSILNSN_5MajorE0ELSP_0ELNSN_7ScaleInE1ELSQ_1EEEEEENS4_6LayoutISC_NS5_IJNSA_ILi0EEESU_SU_EEEEENS5_IJNS4_10UnderscoreESX_SX_EEEEENS4_13SM90_TMA_LOADENS4_14ComposedLayoutINS4_7SwizzleILi2ELi4ELi3EEENS4_18smem_ptr_flag_bitsILi16EEENST_INS5_IJNSA_ILi8EEESG_EEENS5_IJSG_SB_EEEEEEEvNS4_8identityES10_S1A_vS1B_EENS_8epilogue10collective6detail29Sm90TmaWarpSpecializedAdapterINS1E_15DefaultEpilogueISI_SJ_SJ_NS1D_6thread17LinearCombinationISI_Li1EffLNS1I_9ScaleType4KindE0ELNS_15FloatRoundStyleE2ESI_EENS1_15EpilogueDefaultEEEEEvvEEEEvNT_6ParamsE,"ax",@progbits
	.align	128
.text._ZN7cutlass13device_kernelINS_4gemm6kernel13GemmUniversalIN4cute5tupleIJiiiiEEENS1_10collective13CollectiveMmaINS1_34MainloopSm90TmaGmmaWarpSpecializedILi28ENS5_IJNS4_1CILi1EEESB_SB_EEENS1_32KernelTmaWarpSpecializedPingpongEEENS5_IJNSA_ILi64EEESF_NSA_ILi32EEEEEENS_6half_tENS5_IJlSB_lEEESI_SJ_NS4_8TiledMMAINS4_8MMA_AtomIJNS4_4SM904GMMA25MMA_64x64x16_F32F16F16_SSILNSN_5MajorE0ELSP_0ELNSN_7ScaleInE1ELSQ_1EEEEEENS4_6LayoutISC_NS5_IJNSA_ILi0EEESU_SU_EEEEENS5_IJNS4_10UnderscoreESX_SX_EEEEENS4_13SM90_TMA_LOADENS4_14ComposedLayoutINS4_7SwizzleILi2ELi4ELi3EEENS4_18smem_ptr_flag_bitsILi16EEENST_INS5_IJNSA_ILi8EEESG_EEENS5_IJSG_SB_EEEEEEEvNS4_8identityES10_S1A_vS1B_EENS_8epilogue10collective6detail29Sm90TmaWarpSpecializedAdapterINS1E_15DefaultEpilogueISI_SJ_SJ_NS1D_6thread17LinearCombinationISI_Li1EffLNS1I_9ScaleType4KindE0ELNS_15FloatRoundStyleE2ESI_EENS1_15EpilogueDefaultEEEEEvvEEEEvNT_6ParamsE:
        .type           _ZN7cutlass13device_kernelINS_4gemm6kernel13GemmUniversalIN4cute5tupleIJiiiiEEENS1_10collective13CollectiveMmaINS1_34MainloopSm90TmaGmmaWarpSpecializedILi28ENS5_IJNS4_1CILi1EEESB_SB_EEENS1_32KernelTmaWarpSpecializedPingpongEEENS5_IJNSA_ILi64EEESF_NSA_ILi32EEEEEENS_6half_tENS5_IJlSB_lEEESI_SJ_NS4_8TiledMMAINS4_8MMA_AtomIJNS4_4SM904GMMA25MMA_64x64x16_F32F16F16_SSILNSN_5MajorE0ELSP_0ELNSN_7ScaleInE1ELSQ_1EEEEEENS4_6LayoutISC_NS5_IJNSA_ILi0EEESU_SU_EEEEENS5_IJNS4_10UnderscoreESX_SX_EEEEENS4_13SM90_TMA_LOADENS4_14ComposedLayoutINS4_7SwizzleILi2ELi4ELi3EEENS4_18smem_ptr_flag_bitsILi16EEENST_INS5_IJNSA_ILi8EEESG_EEENS5_IJSG_SB_EEEEEEEvNS4_8identityES10_S1A_vS1B_EENS_8epilogue10collective6detail29Sm90TmaWarpSpecializedAdapterINS1E_15DefaultEpilogueISI_SJ_SJ_NS1D_6thread17LinearCombinationISI_Li1EffLNS1I_9ScaleType4KindE0ELNS_15FloatRoundStyleE2ESI_EENS1_15EpilogueDefaultEEEEEvvEEEEvNT_6ParamsE,@function
        .size           _ZN7cutlass13device_kernelINS_4gemm6kernel13GemmUniversalIN4cute5tupleIJiiiiEEENS1_10collective13CollectiveMmaINS1_34MainloopSm90TmaGmmaWarpSpecializedILi28ENS5_IJNS4_1CILi1EEESB_SB_EEENS1_32KernelTmaWarpSpecializedPingpongEEENS5_IJNSA_ILi64EEESF_NSA_ILi32EEEEEENS_6half_tENS5_IJlSB_lEEESI_SJ_NS4_8TiledMMAINS4_8MMA_AtomIJNS4_4SM904GMMA25MMA_64x64x16_F32F16F16_SSILNSN_5MajorE0ELSP_0ELNSN_7ScaleInE1ELSQ_1EEEEEENS4_6LayoutISC_NS5_IJNSA_ILi0EEESU_SU_EEEEENS5_IJNS4_10UnderscoreESX_SX_EEEEENS4_13SM90_TMA_LOADENS4_14ComposedLayoutINS4_7SwizzleILi2ELi4ELi3EEENS4_18smem_ptr_flag_bitsILi16EEENST_INS5_IJNSA_ILi8EEESG_EEENS5_IJSG_SB_EEEEEEEvNS4_8identityES10_S1A_vS1B_EENS_8epilogue10collective6detail29Sm90TmaWarpSpecializedAdapterINS1E_15DefaultEpilogueISI_SJ_SJ_NS1D_6thread17LinearCombinationISI_Li1EffLNS1I_9ScaleType4KindE0ELNS_15FloatRoundStyleE2ESI_EENS1_15EpilogueDefaultEEEEEvvEEEEvNT_6ParamsE,(.L_x_182 - _ZN7cutlass13device_kernelINS_4gemm6kernel13GemmUniversalIN4cute5tupleIJiiiiEEENS1_10collective13CollectiveMmaINS1_34MainloopSm90TmaGmmaWarpSpecializedILi28ENS5_IJNS4_1CILi1EEESB_SB_EEENS1_32KernelTmaWarpSpecializedPingpongEEENS5_IJNSA_ILi64EEESF_NSA_ILi32EEEEEENS_6half_tENS5_IJlSB_lEEESI_SJ_NS4_8TiledMMAINS4_8MMA_AtomIJNS4_4SM904GMMA25MMA_64x64x16_F32F16F16_SSILNSN_5MajorE0ELSP_0ELNSN_7ScaleInE1ELSQ_1EEEEEENS4_6LayoutISC_NS5_IJNSA_ILi0EEESU_SU_EEEEENS5_IJNS4_10UnderscoreESX_SX_EEEEENS4_13SM90_TMA_LOADENS4_14ComposedLayoutINS4_7SwizzleILi2ELi4ELi3EEENS4_18smem_ptr_flag_bitsILi16EEENST_INS5_IJNSA_ILi8EEESG_EEENS5_IJSG_SB_EEEEEEEvNS4_8identityES10_S1A_vS1B_EENS_8epilogue10collective6detail29Sm90TmaWarpSpecializedAdapterINS1E_15DefaultEpilogueISI_SJ_SJ_NS1D_6thread17LinearCombinationISI_Li1EffLNS1I_9ScaleType4KindE0ELNS_15FloatRoundStyleE2ESI_EENS1_15EpilogueDefaultEEEEEvvEEEEvNT_6ParamsE)
        .other          _ZN7cutlass13device_kernelINS_4gemm6kernel13GemmUniversalIN4cute5tupleIJiiiiEEENS1_10collective13CollectiveMmaINS1_34MainloopSm90TmaGmmaWarpSpecializedILi28ENS5_IJNS4_1CILi1EEESB_SB_EEENS1_32KernelTmaWarpSpecializedPingpongEEENS5_IJNSA_ILi64EEESF_NSA_ILi32EEEEEENS_6half_tENS5_IJlSB_lEEESI_SJ_NS4_8TiledMMAINS4_8MMA_AtomIJNS4_4SM904GMMA25MMA_64x64x16_F32F16F16_SSILNSN_5MajorE0ELSP_0ELNSN_7ScaleInE1ELSQ_1EEEEEENS4_6LayoutISC_NS5_IJNSA_ILi0EEESU_SU_EEEEENS5_IJNS4_10UnderscoreESX_SX_EEEEENS4_13SM90_TMA_LOADENS4_14ComposedLayoutINS4_7SwizzleILi2ELi4ELi3EEENS4_18smem_ptr_flag_bitsILi16EEENST_INS5_IJNSA_ILi8EEESG_EEENS5_IJSG_SB_EEEEEEEvNS4_8identityES10_S1A_vS1B_EENS_8epilogue10collective6detail29Sm90TmaWarpSpecializedAdapterINS1E_15DefaultEpilogueISI_SJ_SJ_NS1D_6thread17LinearCombinationISI_Li1EffLNS1I_9ScaleType4KindE0ELNS_15FloatRoundStyleE2ESI_EENS1_15EpilogueDefaultEEEEEvvEEEEvNT_6ParamsE,@"STO_CUDA_ENTRY STV_DEFAULT"
_ZN7cutlass13device_kernelINS_4gemm6kernel13GemmUniversalIN4cute5tupleIJiiiiEEENS1_10collective13CollectiveMmaINS1_34MainloopSm90TmaGmmaWarpSpecializedILi28ENS5_IJNS4_1CILi1EEESB_SB_EEENS1_32KernelTmaWarpSpecializedPingpongEEENS5_IJNSA_ILi64EEESF_NSA_ILi32EEEEEENS_6half_tENS5_IJlSB_lEEESI_SJ_NS4_8TiledMMAINS4_8MMA_AtomIJNS4_4SM904GMMA25MMA_64x64x16_F32F16F16_SSILNSN_5MajorE0ELSP_0ELNSN_7ScaleInE1ELSQ_1EEEEEENS4_6LayoutISC_NS5_IJNSA_ILi0EEESU_SU_EEEEENS5_IJNS4_10UnderscoreESX_SX_EEEEENS4_13SM90_TMA_LOADENS4_14ComposedLayoutINS4_7SwizzleILi2ELi4ELi3EEENS4_18smem_ptr_flag_bitsILi16EEENST_INS5_IJNSA_ILi8EEESG_EEENS5_IJSG_SB_EEEEEEEvNS4_8identityES10_S1A_vS1B_EENS_8epilogue10collective6detail29Sm90TmaWarpSpecializedAdapterINS1E_15DefaultEpilogueISI_SJ_SJ_NS1D_6thread17LinearCombinationISI_Li1EffLNS1I_9ScaleType4KindE0ELNS_15FloatRoundStyleE2ESI_EENS1_15EpilogueDefaultEEEEEvvEEEEvNT_6ParamsE:
[----:B------:R-:W0:Y:S02]  /*0000*/  LDC R1, c[0x0][0x28] ;  /* 0x00000a00ff017b82 */ /* 0x000e240000000800 */
[----:B0-----:R-:W-:Y:S01]  /*0010*/  VIADD R1, R1, 0xfffffff8 ;  /* 0xfffffff801017836 */ /* 0x001fe20000000000 */
[----:B------:R-:W0:Y:S01]  /*0020*/  S2R R4, SR_TID.X ;  /* 0x0000000000047919 */ /* 0x000e220000002100 */
[----:B------:R-:W-:Y:S01]  /*0030*/  ELECT P0, URZ, PT ;  /* 0x00000000003f782f */ /* 0x000fe20003800000 */
[----:B------:R-:W-:Y:S01]  /*0040*/  BSSY B0, `(.L_x_0) ;  /* 0x000000f000007945 */ /* 0x000fe20003800000 */
[--C-:B0-----:R-:W-:Y:S02]  /*0050*/  SHF.R.U32.HI R0, RZ, 0x5, R4.reuse ;  /* 0x00000005ff007819 */ /* 0x101fe40000011604 */
[----:B------:R-:W-:-:S03]  /*0060*/  SHF.R.U32.HI R5, RZ, 0x7, R4 ;  /* 0x00000007ff057819 */ /* 0x000fc60000011604 */
[----:B------:R-:W0:Y:S04]  /*0070*/  SHFL.IDX PT, R2, R0, RZ, 0x1f ;  /* 0x00001fff00027589 */ /* 0x000e2800000e0000 */
[----:B------:R1:W2:Y:S01]  /*0080*/  SHFL.IDX PT, R8, R5, RZ, 0x1f ;  /* 0x00001fff05087589 */ /* 0x0002a200000e0000 */
[----:B0-----:R-:W-:-:S13]  /*0090*/  ISETP.NE.OR P0, PT, R2, RZ, !P0 ;  /* 0x000000ff0200720c */ /* 0x001fda0004705670 */
[----:B-12---:R-:W-:Y:S05]  /*00a0*/  @P0 BRA `(.L_x_1) ;  /* 0x0000000000200947 */ /* 0x006fea0003800000 */
[----:B------:R-:W-:Y:S02]  /*00b0*/  ULDC.64 UR4, c[0x0][0x198] ;  /* 0x0000660000047ab9 */ /* 0x000fe40000000a00 */
[----:B------:R-:W-:Y:S02]  /*00c0*/  UIADD3 UR6, UP0, UR4, 0xf0, URZ ;  /* 0x000000f004067890 */ /* 0x000fe4000ff1e03f */
[----:B------:R-:W-:Y:S02]  /*00d0*/  UIADD3 UR4, UP1, UR4, 0x1f0, URZ ;  /* 0x000001f004047890 */ /* 0x000fe4000ff3e03f */
[----:B------:R-:W-:Y:S02]  /*00e0*/  UIADD3.X UR7, URZ, UR5, URZ, UP0, !UPT ;  /* 0x000000053f077290 */ /* 0x000fe400087fe43f */
[----:B------:R-:W-:-:S07]  /*00f0*/  UIADD3.X UR5, URZ, UR5, URZ, UP1, !UPT ;  /* 0x000000053f057290 */ /* 0x000fce0008ffe43f */
[----:B------:R0:W-:Y:S02]  /*0100*/  UTMACCTL.PF [UR6] ;  /* 0x00000000060079b9 */ /* 0x0001e40008040000 */
[----:B------:R0:W-:Y:S02]  /*0110*/  UTMACCTL.PF [UR4] ;  /* 0x00000000040079b9 */ /* 0x0001e40008040000 */
[----:B0-----:R-:W-:Y:S01]  /*0120*/  NOP ;  /* 0x0000000000007918 */ /* 0x001fe20000000000 */
.L_x_1:
[----:B------:R-:W-:Y:S05]  /*0130*/  BSYNC B0 ;  /* 0x0000000000007941 */ /* 0x000fea0003800000 */
.L_x_0:
[----:B------:R-:W0:Y:S02]  /*0140*/  SHFL.IDX PT, R3, R0, RZ, 0x1f ;  /* 0x00001fff00037589 */ /* 0x000e2400000e0000 */
[----:B0-----:R-:W-:-:S13]  /*0150*/  ISETP.NE.AND P0, PT, R3, RZ, PT ;  /* 0x000000ff0300720c */ /* 0x001fda0003f05270 */
[----:B------:R-:W-:Y:S05]  /*0160*/  @P0 BRA `(.L_x_2) ;  /* 0x0000000400240947 */ /* 0x000fea0003800000 */
[----:B------:R-:W-:Y:S01]  /*0170*/  ELECT P0, URZ, PT ;  /* 0x00000000003f782f */ /* 0x000fe20003800000 */
[----:B------:R-:W-:-:S12]  /*0180*/  BSSY B0, `(.L_x_2) ;  /* 0x0000047000007945 */ /* 0x000fd80003800000 */
[----:B------:R-:W-:Y:S05]  /*0190*/  @!P0 BRA `(.L_x_3) ;  /* 0x0000000400148947 */ /* 0x000fea0003800000 */
[----:B------:R-:W0:Y:S01]  /*01a0*/  S2UR UR8, SR_CgaCtaId ;  /* 0x00000000000879c3 */ /* 0x000e220000008800 */
[----:B------:R-:W-:Y:S01]  /*01b0*/  UMOV UR4, 0x400 ;  /* 0x0000040000047882 */ /* 0x000fe20000000000 */
[----:B------:R-:W-:Y:S01]  /*01c0*/  UMOV UR5, 0x1 ;  /* 0x0000000100057882 */ /* 0x000fe20000000000 */
[----:B------:R-:W-:Y:S02]  /*01d0*/  UMOV UR6, 0x80 ;  /* 0x0000008000067882 */ /* 0x000fe40000000000 */
[----:B------:R-:W-:-:S04]  /*01e0*/  UIADD3 UR6, -UR6, 0x100000, URZ ;  /* 0x0010000006067890 */ /* 0x000fc8000fffe13f */
[----:B------:R-:W-:Y:S02]  /*01f0*/  USHF.L.U32 UR7, UR6, 0xb, URZ ;  /* 0x0000000b06077899 */ /* 0x000fe4000800063f */
[----:B------:R-:W-:Y:S02]  /*0200*/  USHF.L.U32 UR6, UR6, 0x1, URZ ;  /* 0x0000000106067899 */ /* 0x000fe4000800063f */
[----:B0-----:R-:W-:Y:S02]  /*0210*/  ULEA UR8, UR8, UR4, 0x18 ;  /* 0x0000000408087291 */ /* 0x001fe4000f8ec03f */
[----:B------:R-:W-:-:S04]  /*0220*/  UIADD3 UR4, -UR5, 0x100000, URZ ;  /* 0x0010000005047890 */ /* 0x000fc8000fffe13f */
[----:B------:R-:W-:Y:S02]  /*0230*/  USHF.L.U32 UR5, UR4, 0xb, URZ ;  /* 0x0000000b04057899 */ /* 0x000fe4000800063f */
[----:B------:R-:W-:Y:S01]  /*0240*/  USHF.L.U32 UR4, UR4, 0x1, URZ ;  /* 0x0000000104047899 */ /* 0x000fe2000800063f */
[----:B------:R-:W0:Y:S11]  /*0250*/  FENCE.VIEW.ASYNC.S ;  /* 0x00000000000073c6 */ /* 0x000e360000000000 */
[----:B0-----:R0:W1:Y:S01]  /*0260*/  SYNCS.EXCH.64 URZ, [UR8], UR4 ;  /* 0x00000004083f75b2 */ /* 0x0010620008000100 */
[----:B------:R0:W2:Y:S01]  /*0270*/  SYNCS.EXCH.64 URZ, [UR8+0xe0], UR6 ;  /* 0x0000e006083f75b2 */ /* 0x0000a20008000100 */
[----:B------:R0:W3:Y:S01]  /*0280*/  SYNCS.EXCH.64 URZ, [UR8+0x8], UR4 ;  /* 0x00000804083f75b2 */ /* 0x0000e20008000100 */
[----:B------:R0:W4:Y:S01]  /*0290*/  SYNCS.EXCH.64 URZ, [UR8+0xe8], UR6 ;  /* 0x0000e806083f75b2 */ /* 0x0001220008000100 */
[----:B------:R0:W0:Y:S01]  /*02a0*/  SYNCS.EXCH.64 URZ, [UR8+0x10], UR4 ;  /* 0x00001004083f75b2 */ /* 0x0000220008000100 */
        /* <DEDUP_REMOVED lines=51> */
[----:B-1234-:R-:W-:Y:S01]  /*05e0*/  NOP ;  /* 0x0000000000007918 */ /* 0x01efe20000000000 */
.L_x_3:
[----:B0-----:R-:W-:Y:S05]  /*05f0*/  BSYNC B0 ;  /* 0x0000000000007941 */ /* 0x001fea0003800000 */
.L_x_2:
[----:B------:R-:W0:Y:S01]  /*0600*/  SHFL.IDX PT, R6, R0, RZ, 0x1f ;  /* 0x00001fff00067589 */ /* 0x000e2200000e0000 */
[----:B------:R-:W-:Y:S01]  /*0610*/  ELECT P0, URZ, PT ;  /* 0x00000000003f782f */ /* 0x000fe20003800000 */
[----:B------:R-:W-:Y:S01]  /*0620*/  NOP ;  /* 0x0000000000007918 */ /* 0x000fe20000000000 */
[----:B------:R-:W-:Y:S01]  /*0630*/  ELECT P1, URZ, PT ;  /* 0x00000000003f782f */ /* 0x000fe20003820000 */
[----:B------:R-:W1:Y:S01]  /*0640*/  SHFL.IDX PT, R3, R0, RZ, 0x1f ;  /* 0x00001fff00037589 */ /* 0x000e6200000e0000 */
[----:B------:R-:W-:Y:S01]  /*0650*/  UMOV UR4, 0x20 ;  /* 0x0000002000047882 */ /* 0x000fe20000000000 */
[----:B------:R-:W-:Y:S01]  /*0660*/  UMOV UR11, 0x80 ;  /* 0x00000080000b7882 */ /* 0x000fe20000000000 */
[----:B------:R-:W-:Y:S01]  /*0670*/  NOP ;  /* 0x0000000000007918 */ /* 0x000fe20000000000 */
[C---:B------:R-:W-:Y:S01]  /*0680*/  VIADD R33, R8.reuse, 0xffffffff ;  /* 0xffffffff08217836 */ /* 0x040fe20000000000 */
[----:B------:R-:W2:Y:S01]  /*0690*/  SHFL.IDX PT, R5, R5, RZ, 0x1f ;  /* 0x00001fff05057589 */ /* 0x000ea200000e0000 */
[----:B------:R-:W-:Y:S01]  /*06a0*/  ULDC.64 UR36, c[0x0][0x208] ;  /* 0x0000820000247ab9 */ /* 0x000fe20000000a00 */
[----:B------:R-:W-:-:S02]  /*06b0*/  ISETP.NE.AND P2, PT, R8, RZ, PT ;  /* 0x000000ff0800720c */ /* 0x000fc40003f45270 */
[----:B------:R-:W-:Y:S02]  /*06c0*/  ISETP.GE.U32.AND P3, PT, R33, 0x2, PT ;  /* 0x000000022100780c */ /* 0x000fe40003f66070 */
[----:B0-----:R-:W-:Y:S02]  /*06d0*/  ISETP.NE.OR P0, PT, R6, RZ, !P0 ;  /* 0x000000ff0600720c */ /* 0x001fe40004705670 */
[----:B-1----:R-:W-:Y:S02]  /*06e0*/  ISETP.NE.OR P1, PT, R3, RZ, !P1 ;  /* 0x000000ff0300720c */ /* 0x002fe40004f25670 */
[----:B------:R-:W-:-:S04]  /*06f0*/  SHF.R.S32.HI R3, RZ, 0x1f, R2 ;  /* 0x0000001fff037819 */ /* 0x000fc80000011402 */
[----:B------:R-:W-:-:S05]  /*0700*/  LEA.HI R3, R3, R2, RZ, 0x2 ;  /* 0x0000000203037211 */ /* 0x000fca00078f10ff */
[----:B------:R-:W-:Y:S01]  /*0710*/  VOTEU.ALL UP0, P0 ;  /* 0x00000000003f7886 */ /* 0x000fe20000000000 */
[----:B------:R-:W-:Y:S01]  /*0720*/  LOP3.LUT R3, R3, 0xfffffffc, RZ, 0xc0, !PT ;  /* 0xfffffffc03037812 */ /* 0x000fe200078ec0ff */
[----:B------:R-:W-:-:S03]  /*0730*/  VOTEU.ALL UP1, P1 ;  /* 0x00000000003f7886 */ /* 0x000fc60000820000 */
[----:B------:R-:W0:Y:S01]  /*0740*/  @!UP0 S2UR UR7, SR_CgaCtaId ;  /* 0x00000000000789c3 */ /* 0x000e220000008800 */
[----:B------:R-:W-:Y:S01]  /*0750*/  @!UP0 UMOV UR6, 0x400 ;  /* 0x0000040000068882 */ /* 0x000fe20000000000 */
[----:B------:R-:W-:-:S04]  /*0760*/  @!UP0 UIADD3 UR4, -UR4, 0x100000, URZ ;  /* 0x0010000004048890 */ /* 0x000fc8000fffe13f */
[----:B------:R-:W-:Y:S02]  /*0770*/  @!UP0 USHF.L.U32 UR5, UR4, 0xb, URZ ;  /* 0x0000000b04058899 */ /* 0x000fe4000800063f */
[----:B------:R-:W-:Y:S01]  /*0780*/  @!UP0 USHF.L.U32 UR4, UR4, 0x1, URZ ;  /* 0x0000000104048899 */ /* 0x000fe2000800063f */
[----:B------:R-:W-:Y:S01]  /*0790*/  IMAD.IADD R0, R2, 0x1, -R3 ;  /* 0x0000000102007824 */ /* 0x000fe200078e0a03 */
[----:B------:R-:W-:Y:S01]  /*07a0*/  @!UP1 UMOV UR9, 0x400 ;  /* 0x0000040000099882 */ /* 0x000fe20000000000 */
[----:B------:R-:W-:Y:S01]  /*07b0*/  VOTEU.ALL UP2, P1 ;  /* 0x00000000003f7886 */ /* 0x000fe20000840000 */
[----:B------:R-:W-:Y:S01]  /*07c0*/  VOTEU.ALL UP3, P1 ;  /* 0x00000000003f7886 */ /* 0x000fe20000860000 */
[----:B------:R-:W-:Y:S01]  /*07d0*/  VOTEU.ALL UP4, P1 ;  /* 0x00000000003f7886 */ /* 0x000fe20000880000 */
[----:B------:R-:W1:Y:S01]  /*07e0*/  @!UP1 S2UR UR10, SR_CgaCtaId ;  /* 0x00000000000a99c3 */ /* 0x000e620000008800 */
[----:B------:R-:W-:Y:S01]  /*07f0*/  VOTEU.ALL UP5, P1 ;  /* 0x00000000003f7886 */ /* 0x000fe200008a0000 */
[----:B------:R-:W-:-:S04]  /*0800*/  SHF.R.S32.HI R3, RZ, 0x1f, R4 ;  /* 0x0000001fff037819 */ /* 0x000fc80000011404 */
[----:B------:R-:W-:-:S04]  /*0810*/  LEA.HI R3, R3, R4, RZ, 0x7 ;  /* 0x0000000403037211 */ /* 0x000fc800078f38ff */
[----:B------:R-:W-:-:S05]  /*0820*/  LOP3.LUT R3, R3, 0xffffff80, RZ, 0xc0, !PT ;  /* 0xffffff8003037812 */ /* 0x000fca00078ec0ff */
[----:B------:R-:W-:Y:S01]  /*0830*/  IMAD.IADD R3, R4, 0x1, -R3 ;  /* 0x0000000104037824 */ /* 0x000fe200078e0a03 */
[----:B0-----:R-:W-:Y:S02]  /*0840*/  @!UP0 ULEA UR8, UR7, UR6, 0x18 ;  /* 0x0000000607088291 */ /* 0x001fe4000f8ec03f */
[----:B------:R-:W-:-:S04]  /*0850*/  @!UP1 UIADD3 UR6, -UR11, 0x100000, URZ ;  /* 0x001000000b069890 */ /* 0x000fc8000fffe13f */
[----:B------:R-:W-:Y:S02]  /*0860*/  @!UP1 USHF.L.U32 UR7, UR6, 0xb, URZ ;  /* 0x0000000b06079899 */ /* 0x000fe4000800063f */
[----:B------:R-:W-:Y:S01]  /*0870*/  @!UP1 USHF.L.U32 UR6, UR6, 0x1, URZ ;  /* 0x0000000106069899 */ /* 0x000fe2000800063f */
[----:B------:R-:W-:Y:S01]  /*0880*/  VOTEU.ALL UP0, P0 ;  /* 0x00000000003f7886 */ /* 0x000fe20000000000 */
[----:B-1----:R-:W-:Y:S01]  /*0890*/  @!UP1 ULEA UR9, UR10, UR9, 0x18 ;  /* 0x000000090a099291 */ /* 0x002fe2000f8ec03f */
[----:B------:R-:W-:Y:S02]  /*08a0*/  VOTEU.ALL UP1, P0 ;  /* 0x00000000003f7886 */ /* 0x000fe40000020000 */
[----:B------:R-:W-:Y:S01]  /*08b0*/  ULDC.64 UR10, c[0x0][0x598] ;  /* 0x00016600000a7ab9 */ /* 0x000fe20000000a00 */
[----:B------:R-:W-:Y:S01]  /*08c0*/  ISETP.NE.AND P0, PT, R0, 0x3, PT ;  /* 0x000000030000780c */ /* 0x000fe20003f05270 */
[----:B------:R-:W0:Y:S02]  /*08d0*/  FENCE.VIEW.ASYNC.S ;  /* 0x00000000000073c6 */ /* 0x000e240000000000 */
[----:B0-----:R0:W1:Y:S01]  /*08e0*/  @!UP0 SYNCS.EXCH.64 URZ, [UR8+0x1f0], UR4 ;  /* 0x0001f004083f85b2 */ /* 0x0010620008000100 */
[----:B------:R-:W-:-:S02]  /*08f0*/  ISETP.NE.U32.AND P1, PT, RZ, UR10, PT ;  /* 0x0000000aff007c0c */ /* 0x000fc4000bf25070 */
[----:B------:R-:W-:Y:S02]  /*0900*/  ISETP.EQ.OR P0, PT, R0, RZ, !P0 ;  /* 0x000000ff0000720c */ /* 0x000fe40004702670 */
[----:B------:R-:W-:Y:S02]  /*0910*/  ISETP.NE.AND.EX P1, PT, RZ, UR11, PT, P1 ;  /* 0x0000000bff007c0c */ /* 0x000fe4000bf25310 */
[----:B------:R-:W-:-:S04]  /*0920*/  ISETP.EQ.AND P0, PT, R8, RZ, P0 ;  /* 0x000000ff0800720c */ /* 0x000fc80000702270 */
[----:B------:R-:W-:-:S04]  /*0930*/  SEL R16, RZ, 0x1, !P0 ;  /* 0x00000001ff107807 */ /* 0x000fc80004000000 */
[----:B------:R-:W-:Y:S01]  /*0940*/  SEL R16, R16, 0x2, P3 ;  /* 0x0000000210107807 */ /* 0x000fe20001800000 */
[----:B------:R0:W1:Y:S01]  /*0950*/  @!UP1 SYNCS.EXCH.64 URZ, [UR8+0x1f8], UR4 ;  /* 0x0001f804083f95b2 */ /* 0x0000620008000100 */
[----:B------:R-:W-:Y:S01]  /*0960*/  NOP ;  /* 0x0000000000007918 */ /* 0x000fe20000000000 */
[----:B------:R0:W1:Y:S01]  /*0970*/  @!UP2 SYNCS.EXCH.64 URZ, [UR9+0x1d0], UR6 ;  /* 0x0001d006093fa5b2 */ /* 0x0000620008000100 */
[----:B------:R0:W1:Y:S01]  /*0980*/  @!UP3 SYNCS.EXCH.64 URZ, [UR9+0x1d8], UR6 ;  /* 0x0001d806093fb5b2 */ /* 0x0000620008000100 */
[----:B------:R0:W1:Y:S01]  /*0990*/  @!UP4 SYNCS.EXCH.64 URZ, [UR9+0x1e0], UR6 ;  /* 0x0001e006093fc5b2 */ /* 0x0000620008000100 */
[----:B------:R0:W1:Y:S01]  /*09a0*/  @!UP5 SYNCS.EXCH.64 URZ, [UR9+0x1e8], UR6 ;  /* 0x0001e806093fd5b2 */ /* 0x0000620008000100 */
[----:B------:R-:W-:Y:S01]  /*09b0*/  NOP ;  /* 0x0000000000007918 */ /* 0x000fe20000000000 */
[----:B-1----:R-:W-:Y:S06]  /*09c0*/  BAR.SYNC.DEFER_BLOCKING 0x0 ;  /* 0x0000000000007b1d */ /* 0x002fec0000010000 */
[----:B0-2---:R-:W-:Y:S05]  /*09d0*/  @!P1 BRA `(.L_x_4) ;  /* 0x00000000001c9947 */ /* 0x005fea0003800000 */
[----:B------:R-:W0:Y:S02]  /*09e0*/  LDC.64 R6, c[0x0][0x598] ;  /* 0x00016600ff067b82 */ /* 0x000e240000000a00 */
[----:B0-----:R-:W2:Y:S02]  /*09f0*/  LDG.E.64 R6, desc[UR36][R6.64] ;  /* 0x0000002406067981 */ /* 0x001ea4000c1e1b00 */
[----:B--2---:R-:W-:-:S04]  /*0a00*/  ISETP.NE.U32.AND P0, PT, R6, RZ, PT ;  /* 0x000000ff0600720c */ /* 0x004fc80003f05070 */
[----:B------:R-:W-:-:S13]  /*0a10*/  ISETP.NE.AND.EX P0, PT, R7, RZ, PT, P0 ;  /* 0x000000ff0700720c */ /* 0x000fda0003f05300 */
[----:B------:R-:W-:Y:S05]  /*0a20*/  @!P0 BRA `(.L_x_4) ;  /* 0x0000000000088947 */ /* 0x000fea0003800000 */
[----:B------:R1:W5:Y:S01]  /*0a30*/  LD.E R56, desc[UR36][R6.64] ;  /* 0x0000002406387980 */ /* 0x000362000c101900 */
[----:B------:R-:W-:Y:S05]  /*0a40*/  BRA `(.L_x_5) ;  /* 0x0000000000247947 */ /* 0x000fea0003800000 */
.L_x_4:
[----:B------:R-:W-:Y:S02]  /*0a50*/  ULDC.64 UR4, c[0x0][0x588] ;  /* 0x0001620000047ab9 */ /* 0x000fe40000000a00 */
[----:B------:R-:W-:-:S04]  /*0a60*/  ISETP.NE.U32.AND P0, PT, RZ, UR4, PT ;  /* 0x00000004ff007c0c */ /* 0x000fc8000bf05070 */
[----:B------:R-:W-:-:S13]  /*0a70*/  ISETP.NE.AND.EX P0, PT, RZ, UR5, PT, P0 ;  /* 0x00000005ff007c0c */ /* 0x000fda000bf05300 */
[----:B------:R-:W-:Y:S05]  /*0a80*/  @!P0 BRA `(.L_x_6) ;  /* 0x00000000000c8947 */ /* 0x000fea0003800000 */
[----:B------:R-:W0:Y:S02]  /*0a90*/  LDC.64 R56, c[0x0][0x588] ;  /* 0x00016200ff387b82 */ /* 0x000e240000000a00 */
[----:B0-----:R0:W5:Y:S01]  /*0aa0*/  LDG.E R56, desc[UR36][R56.64] ;  /* 0x0000002438387981 */ /* 0x001162000c1e1900 */
[----:B------:R-:W-:Y:S05]  /*0ab0*/  BRA `(.L_x_5) ;  /* 0x0000000000087947 */ /* 0x000fea0003800000 */
.L_x_6:
[----:B------:R-:W-:Y:S02]  /*0ac0*/  ULDC UR4, c[0x0][0x580] ;  /* 0x0001600000047ab9 */ /* 0x000fe40000000800 */
[----:B------:R-:W-:-:S07]  /*0ad0*/  IMAD.U32 R56, RZ, RZ, UR4 ;  /* 0x00000004ff387e24 */ /* 0x000fce000f8e00ff */
.L_x_5:
[----:B------:R-:W-:Y:S02]  /*0ae0*/  ULDC.64 UR4, c[0x0][0x5a0] ;  /* 0x0001680000047ab9 */ /* 0x000fe40000000a00 */
[----:B------:R-:W-:-:S04]  /*0af0*/  ISETP.NE.U32.AND P0, PT, RZ, UR4, PT ;  /* 0x00000004ff007c0c */ /* 0x000fc8000bf05070 */
[----:B------:R-:W-:-:S13]  /*0b00*/  ISETP.NE.AND.EX P0, PT, RZ, UR5, PT, P0 ;  /* 0x00000005ff007c0c */ /* 0x000fda000bf05300 */
[----:B------:R-:W-:Y:S05]  /*0b10*/  @!P0 BRA `(.L_x_7) ;  /* 0x00000000001c8947 */ /* 0x000fea0003800000 */
[----:B-1----:R-:W1:Y:S02]  /*0b20*/  LDC.64 R6, c[0x0][0x5a0] ;  /* 0x00016800ff067b82 */ /* 0x002e640000000a00 */
[----:B-1----:R-:W2:Y:S02]  /*0b30*/  LDG.E.64 R6, desc[UR36][R6.64] ;  /* 0x0000002406067981 */ /* 0x002ea4000c1e1b00 */
[----:B--2---:R-:W-:-:S04]  /*0b40*/  ISETP.NE.U32.AND P0, PT, R6, RZ, PT ;  /* 0x000000ff0600720c */ /* 0x004fc80003f05070 */
[----:B------:R-:W-:-:S13]  /*0b50*/  ISETP.NE.AND.EX P0, PT, R7, RZ, PT, P0 ;  /* 0x000000ff0700720c */ /* 0x000fda0003f05300 */
[----:B------:R-:W-:Y:S05]  /*0b60*/  @!P0 BRA `(.L_x_7) ;  /* 0x0000000000088947 */ /* 0x000fea0003800000 */
[----:B0-----:R2:W5:Y:S01]  /*0b70*/  LD.E R57, desc[UR36][R6.64] ;  /* 0x0000002406397980 */ /* 0x001562000c101900 */
[----:B------:R-:W-:Y:S05]  /*0b80*/  BRA `(.L_x_8) ;  /* 0x0000000000247947 */ /* 0x000fea0003800000 */
.L_x_7:
[----:B------:R-:W-:Y:S02]  /*0b90*/  ULDC.64 UR4, c[0x0][0x590] ;  /* 0x0001640000047ab9 */ /* 0x000fe40000000a00 */
[----:B------:R-:W-:-:S04]  /*0ba0*/  ISETP.NE.U32.AND P0, PT, RZ, UR4, PT ;  /* 0x00000004ff007c0c */ /* 0x000fc8000bf05070 */
[----:B------:R-:W-:-:S13]  /*0bb0*/  ISETP.NE.AND.EX P0, PT, RZ, UR5, PT, P0 ;  /* 0x00000005ff007c0c */ /* 0x000fda000bf05300 */
[----:B------:R-:W-:Y:S05]  /*0bc0*/  @!P0 BRA `(.L_x_9) ;  /* 0x00000000000c8947 */ /* 0x000fea0003800000 */
[----:B-1----:R-:W0:Y:S02]  /*0bd0*/  LDC.64 R6, c[0x0][0x590] ;  /* 0x00016400ff067b82 */ /* 0x002e240000000a00 */
[----:B0-----:R0:W5:Y:S01]  /*0be0*/  LDG.E R57, desc[UR36][R6.64] ;  /* 0x0000002406397981 */ /* 0x001162000c1e1900 */
[----:B------:R-:W-:Y:S05]  /*0bf0*/  BRA `(.L_x_8) ;  /* 0x0000000000087947 */ /* 0x000fea0003800000 */
.L_x_9:
[----:B------:R-:W-:Y:S02]  /*0c00*/  ULDC UR4, c[0x0][0x584] ;  /* 0x0001610000047ab9 */ /* 0x000fe40000000800 */
[----:B0-----:R-:W-:-:S07]  /*0c10*/  IMAD.U32 R57, RZ, RZ, UR4 ;  /* 0x00000004ff397e24 */ /* 0x001fce000f8e00ff */
.L_x_8:
[----:B------:R-:W3:Y:S01]  /*0c20*/  LDC R2, c[0x0][0x65c] ;  /* 0x00019700ff027b82 */ /* 0x000ee20000000800 */
[----:B------:R-:W4:Y:S01]  /*0c30*/  S2R R14, SR_CTAID.Y ;  /* 0x00000000000e7919 */ /* 0x000f220000002600 */
[----:B------:R-:W-:Y:S01]  /*0c40*/  ULDC UR6, c[0x0][0x28c] ;  /* 0x0000a30000067ab9 */ /* 0x000fe20000000800 */
[----:B------:R-:W-:Y:S01]  /*0c50*/  ISETP.NE.AND P0, PT, R8, 0x2, PT ;  /* 0x000000020800780c */ /* 0x000fe20003f05270 */
[----:B------:R-:W-:Y:S01]  /*0c60*/  UIADD3 UR6, UR6, 0x1f, URZ ;  /* 0x0000001f06067890 */ /* 0x000fe2000fffe03f */
[----:B012---:R-:W0:Y:S01]  /*0c70*/  S2R R6, SR_CTAID.X ;  /* 0x0000000000067919 */ /* 0x007e220000002500 */
[----:B------:R-:W-:Y:S01]  /*0c80*/  IMAD.MOV.U32 R7, RZ, RZ, RZ ;  /* 0x000000ffff077224 */ /* 0x000fe200078e00ff */
[----:B------:R-:W-:Y:S01]  /*0c90*/  UMOV UR39, URZ ;  /* 0x0000003f00277c82 */ /* 0x000fe20008000000 */
[----:B------:R-:W-:Y:S01]  /*0ca0*/  USHF.R.S32.HI UR7, URZ, 0x1f, UR6 ;  /* 0x0000001f3f077899 */ /* 0x000fe20008011406 */
[----:B------:R-:W-:Y:S01]  /*0cb0*/  UMOV UR38, URZ ;  /* 0x0000003f00267c82 */ /* 0x000fe20008000000 */
[----:B------:R-:W-:-:S02]  /*0cc0*/  ULDC.64 UR8, c[0x0][0x650] ;  /* 0x0001940000087ab9 */ /* 0x000fc40000000a00 */
[----:B------:R-:W-:-:S04]  /*0cd0*/  ULEA.HI UR7, UR7, UR6, URZ, 0x5 ;  /* 0x0000000607077291 */ /* 0x000fc8000f8f283f */
[----:B------:R-:W-:Y:S01]  /*0ce0*/  USHF.R.S32.HI UR40, URZ, 0x5, UR7 ;  /* 0x000000053f287899 */ /* 0x000fe20008011407 */
[----:B---3--:R-:W-:-:S13]  /*0cf0*/  ISETP.NE.AND P1, PT, R2, 0x1, PT ;  /* 0x000000010200780c */ /* 0x008fda0003f25270 */
[----:B------:R-:W0:Y:S01]  /*0d00*/  @P1 LDC R19, c[0x0][0x10] ;  /* 0x00000400ff131b82 */ /* 0x000e220000000800 */
[----:B----4-:R-:W-:Y:S02]  /*0d10*/  @P1 IMAD.MOV.U32 R8, RZ, RZ, R14 ;  /* 0x000000ffff081224 */ /* 0x010fe400078e000e */
[----:B------:R-:W-:Y:S02]  /*0d20*/  @P1 IMAD.MOV.U32 R9, RZ, RZ, RZ ;  /* 0x000000ffff091224 */ /* 0x000fe400078e00ff */
[----:B------:R-:W-:-:S03]  /*0d30*/  @P1 IMAD.MOV.U32 R17, RZ, RZ, RZ ;  /* 0x000000ffff111224 */ /* 0x000fc600078e00ff */
[----:B------:R-:W1:Y:S01]  /*0d40*/  @!P1 LDC R11, c[0x0][0xc] ;  /* 0x00000300ff0b9b82 */ /* 0x000e620000000800 */
[----:B------:R-:W-:Y:S01]  /*0d50*/  ULDC UR4, c[0x0][0xc] ;  /* 0x0000030000047ab9 */ /* 0x000fe20000000800 */
[----:B------:R-:W-:Y:S02]  /*0d60*/  ULDC UR5, c[0x0][0x10] ;  /* 0x0000040000057ab9 */ /* 0x000fe40000000800 */
[----:B------:R-:W-:-:S04]  /*0d70*/  UIMAD.WIDE.U32 UR4, UR4, UR5, URZ ;  /* 0x00000005040472a5 */ /* 0x000fc8000f8e003f */
[----:B------:R-:W2:Y:S01]  /*0d80*/  LDC R2, c[0x0][0x14] ;  /* 0x00000500ff027b82 */ /* 0x000ea20000000800 */
[----:B0-----:R-:W-:-:S04]  /*0d90*/  @P1 IMAD.WIDE.U32 R18, R6, R19, R8 ;  /* 0x0000001306121225 */ /* 0x001fc800078e0008 */
[----:B------:R-:W-:Y:S02]  /*0da0*/  @P1 IMAD.IADD R17, R19, 0x1, R17 ;  /* 0x0000000113111824 */ /* 0x000fe400078e0211 */
[----:B-1----:R-:W-:-:S04]  /*0db0*/  @!P1 IMAD.WIDE.U32 R8, R11, R14, R6 ;  /* 0x0000000e0b089225 */ /* 0x002fc800078e0006 */
[----:B------:R-:W-:Y:S02]  /*0dc0*/  @!P1 IMAD.MOV.U32 R18, RZ, RZ, R8 ;  /* 0x000000ffff129224 */ /* 0x000fe400078e0008 */
[----:B------:R-:W-:Y:S02]  /*0dd0*/  @!P1 IMAD.MOV.U32 R17, RZ, RZ, R9 ;  /* 0x000000ffff119224 */ /* 0x000fe400078e0009 */
[----:B--2---:R-:W-:-:S04]  /*0de0*/  IMAD.WIDE.U32 R12, R2, UR4, RZ ;  /* 0x00000004020c7c25 */ /* 0x004fc8000f8e00ff */
[----:B------:R-:W-:Y:S01]  /*0df0*/  IMAD R23, R2, UR5, RZ ;  /* 0x0000000502177c24 */ /* 0x000fe2000f8e02ff */
[----:B------:R0:W-:Y:S03]  /*0e00*/  STL.64 [R1], R12 ;  /* 0x0000000c01007387 */ /* 0x0001e60000100a00 */
[----:B------:R-:W-:Y:S01]  /*0e10*/  IMAD.IADD R23, R13, 0x1, R23 ;  /* 0x000000010d177824 */ /* 0x000fe200078e0217 */
[----:B------:R-:W-:Y:S06]  /*0e20*/  @P0 BRA `(.L_x_10) ;  /* 0x0000000000200947 */ /* 0x000fec0003800000 */
[----:B------:R-:W-:Y:S01]  /*0e30*/  UISETP.GE.U32.AND UP0, UPT, UR40, 0x1c, UPT ;  /* 0x0000001c2800788c */ /* 0x000fe2000bf06070 */
[----:B------:R-:W-:Y:S01]  /*0e40*/  IADD3 R18, P0, R18, R12, RZ ;  /* 0x0000000c12127210 */ /* 0x000fe20007f1e0ff */
[----:B------:R-:W-:Y:S01]  /*0e50*/  USHF.R.U32.HI UR4, URZ, 0x2, UR40 ;  /* 0x000000023f047899 */ /* 0x000fe20008011628 */
[----:B------:R-:W-:-:S03]  /*0e60*/  UMOV UR38, URZ ;  /* 0x0000003f00267c82 */ /* 0x000fc60008000000 */
[----:B------:R-:W-:Y:S01]  /*0e70*/  UIMAD.WIDE.U32 UR4, UR4, 0x24924925, URZ ;  /* 0x24924925040478a5 */ /* 0x000fe2000f8e003f */
[----:B------:R-:W-:-:S03]  /*0e80*/  IMAD.X R17, R23, 0x1, R17, P0 ;  /* 0x0000000117117824 */ /* 0x000fc600000e0611 */
[----:B------:R-:W-:Y:S02]  /*0e90*/  UIMAD UR39, UR5, -0x1c, UR40 ;  /* 0xffffffe4052778a4 */ /* 0x000fe4000f8e0228 */
[----:B------:R-:W-:-:S12]  /*0ea0*/  @UP0 ULOP3.LUT UR38, UR5, 0x1, URZ, 0xc0, !UPT ;  /* 0x0000000105260892 */ /* 0x000fd8000f8ec03f */
.L_x_10:
[----:B------:R-:W-:Y:S01]  /*0eb0*/  ISETP.GE.U32.AND P0, PT, R18, UR8, PT ;  /* 0x0000000812007c0c */ /* 0x000fe2000bf06070 */
[----:B------:R-:W-:Y:S01]  /*0ec0*/  IMAD.MOV.U32 R19, RZ, RZ, -0x1 ;  /* 0xffffffffff137424 */ /* 0x000fe200078e00ff */
[----:B------:R-:W-:Y:S01]  /*0ed0*/  PRMT R8, RZ, 0x7610, R8 ;  /* 0x00007610ff087816 */ /* 0x000fe20000000008 */
[----:B------:R-:W-:Y:S01]  /*0ee0*/  IMAD.MOV.U32 R22, RZ, RZ, -0x1 ;  /* 0xffffffffff167424 */ /* 0x000fe200078e00ff */
[----:B------:R-:W-:Y:S01]  /*0ef0*/  ISETP.GE.U32.AND.EX P0, PT, R17, UR9, PT, P0 ;  /* 0x0000000911007c0c */ /* 0x000fe2000bf06100 */
[----:B------:R-:W-:-:S12]  /*0f00*/  IMAD.MOV.U32 R2, RZ, RZ, -0x1 ;  /* 0xffffffffff027424 */ /* 0x000fd800078e00ff */
[----:B------:R-:W-:Y:S05]  /*0f10*/  @P0 BRA `(.L_x_11) ;  /* 0x00000004005c0947 */ /* 0x000fea0003800000 */
[----:B------:R-:W1:Y:S01]  /*0f20*/  LDC.64 R20, c[0x0][0x628] ;  /* 0x00018a00ff147b82 */ /* 0x000e620000000a00 */
[----:B------:R-:W-:Y:S02]  /*0f30*/  IMAD.MOV.U32 R8, RZ, RZ, R18 ;  /* 0x000000ffff087224 */ /* 0x000fe400078e0012 */
[----:B------:R-:W-:-:S05]  /*0f40*/  IMAD.MOV.U32 R9, RZ, RZ, R17 ;  /* 0x000000ffff097224 */ /* 0x000fca00078e0011 */
[----:B------:R-:W2:Y:S08]  /*0f50*/  LDC R2, c[0x0][0x630] ;  /* 0x00018c00ff027b82 */ /* 0x000eb00000000800 */
[----:B------:R-:W3:Y:S01]  /*0f60*/  LDC.64 R24, c[0x0][0x620] ;  /* 0x00018800ff187b82 */ /* 0x000ee20000000a00 */
[----:B-1----:R-:W-:-:S04]  /*0f70*/  ISETP.NE.U32.AND P0, PT, R20, RZ, PT ;  /* 0x000000ff1400720c */ /* 0x002fc80003f05070 */
[----:B------:R-:W-:-:S13]  /*0f80*/  ISETP.NE.AND.EX P0, PT, R21, RZ, PT, P0 ;  /* 0x000000ff1500720c */ /* 0x000fda0003f05300 */
[----:B--23--:R-:W-:Y:S05]  /*0f90*/  @!P0 BRA `(.L_x_12) ;  /* 0x0000000000288947 */ /* 0x00cfea0003800000 */
[----:B0-----:R-:W0:Y:S02]  /*0fa0*/  LDC R13, c[0x0][0x634] ;  /* 0x00018d00ff0d7b82 */ /* 0x001e240000000800 */
[----:B0-----:R-:W-:-:S05]  /*0fb0*/  IADD3 R13, P0, R18, R13, RZ ;  /* 0x0000000d120d7210 */ /* 0x001fca0007f1e0ff */
[----:B------:R-:W-:-:S04]  /*0fc0*/  IMAD.X R15, RZ, RZ, R17, P0 ;  /* 0x000000ffff0f7224 */ /* 0x000fc800000e0611 */
[----:B------:R-:W-:-:S04]  /*0fd0*/  IMAD.WIDE.U32 R8, R15, R20, RZ ;  /* 0x000000140f087225 */ /* 0x000fc800078e00ff */
[----:B------:R-:W-:-:S04]  /*0fe0*/  IMAD.WIDE.U32 R10, P0, R13, R21, R8 ;  /* 0x000000150d0a7225 */ /* 0x000fc80007800008 */
[----:B------:R-:W-:-:S04]  /*0ff0*/  IMAD.WIDE.U32 R8, R13, R20, RZ ;  /* 0x000000140d087225 */ /* 0x000fc800078e00ff */
[----:B------:R-:W-:Y:S01]  /*1000*/  IMAD.X R13, RZ, RZ, RZ, P0 ;  /* 0x000000ffff0d7224 */ /* 0x000fe200000e06ff */
[----:B------:R-:W-:Y:S01]  /*1010*/  IADD3 RZ, P0, R9, R10, RZ ;  /* 0x0000000a09ff7210 */ /* 0x000fe20007f1e0ff */
[----:B------:R-:W-:-:S04]  /*1020*/  IMAD.MOV.U32 R12, RZ, RZ, R11 ;  /* 0x000000ffff0c7224 */ /* 0x000fc800078e000b */
[----:B------:R-:W-:-:S08]  /*1030*/  IMAD.WIDE.U32.X R8, R15, R21, R12, P0 ;  /* 0x000000150f087225 */ /* 0x000fd000000e040c */
.L_x_12:
[-CC-:B------:R-:W-:Y:S01]  /*1040*/  SHF.R.U64 R31, R8, R2.reuse, R9.reuse ;  /* 0x00000002081f7219 */ /* 0x180fe20000001209 */
[----:B0-----:R-:W0:Y:S01]  /*1050*/  LDC R12, c[0x0][0x618] ;  /* 0x00018600ff0c7b82 */ /* 0x001e220000000800 */
[----:B------:R-:W-:Y:S01]  /*1060*/  SHF.R.U32.HI R7, RZ, R2, R9 ;  /* 0x00000002ff077219 */ /* 0x000fe20000011609 */
[----:B------:R-:W-:Y:S01]  /*1070*/  ULDC UR4, c[0x0][0x150] ;  /* 0x0000540000047ab9 */ /* 0x000fe20000000800 */
[----:B------:R-:W-:Y:S01]  /*1080*/  IADD3 R11, P0, RZ, -R31, RZ ;  /* 0x8000001fff0b7210 */ /* 0x000fe20007f1e0ff */
[----:B------:R-:W-:Y:S01]  /*1090*/  IMAD.MOV.U32 R19, RZ, RZ, R17 ;  /* 0x000000ffff137224 */ /* 0x000fe200078e0011 */
[----:B------:R-:W-:-:S03]  /*10a0*/  I2FP.F32.U32 R2, R6 ;  /* 0x0000000600027245 */ /* 0x000fc60000201000 */
[----:B------:R-:W1:Y:S01]  /*10b0*/  LDC.64 R26, c[0x0][0x640] ;  /* 0x00019000ff1a7b82 */ /* 0x000e620000000a00 */
[----:B------:R-:W-:Y:S02]  /*10c0*/  IMAD.X R13, RZ, RZ, ~R7, P0 ;  /* 0x000000ffff0d7224 */ /* 0x000fe400000e0e07 */
[----:B------:R-:W-:Y:S01]  /*10d0*/  FMUL R2, R2, UR4 ;  /* 0x0000000402027c20 */ /* 0x000fe20008400000 */
[----:B------:R-:W-:Y:S01]  /*10e0*/  IMAD.WIDE.U32 R8, R11, R24, R18 ;  /* 0x000000180b087225 */ /* 0x000fe200078e0012 */
[----:B------:R-:W-:-:S03]  /*10f0*/  ULDC UR4, c[0x0][0x154] ;  /* 0x0000550000047ab9 */ /* 0x000fc60000000800 */
[----:B------:R-:W-:Y:S01]  /*1100*/  IMAD R10, R13, R24, RZ ;  /* 0x000000180d0a7224 */ /* 0x000fe200078e02ff */
[----:B------:R-:W2:Y:S01]  /*1110*/  LDC R7, c[0x0][0x144] ;  /* 0x00005100ff077b82 */ /* 0x000ea20000000800 */
[----:B------:R-:W3:Y:S02]  /*1120*/  F2I.U32.TRUNC.NTZ R2, R2 ;  /* 0x0000000200027305 */ /* 0x000ee4000020f000 */
[----:B------:R-:W-:-:S04]  /*1130*/  IMAD R11, R11, R25, R10 ;  /* 0x000000190b0b7224 */ /* 0x000fc800078e020a */
[----:B------:R-:W-:Y:S01]  /*1140*/  IMAD.IADD R9, R9, 0x1, R11 ;  /* 0x0000000109097824 */ /* 0x000fe200078e020b */
[----:B------:R-:W4:Y:S01]  /*1150*/  LDC R22, c[0x0][0x608] ;  /* 0x00018200ff167b82 */ /* 0x000f220000000800 */
[----:B------:R-:W-:-:S03]  /*1160*/  IMAD.MOV.U32 R11, RZ, RZ, -0x1 ;  /* 0xffffffffff0b7424 */ /* 0x000fc600078e00ff */
[--C-:B0-----:R-:W-:Y:S02]  /*1170*/  SHF.R.U64 R20, R8, R12, R9.reuse ;  /* 0x0000000c08147219 */ /* 0x101fe40000001209 */
[----:B------:R-:W-:Y:S02]  /*1180*/  I2FP.F32.U32 R8, R14 ;  /* 0x0000000e00087245 */ /* 0x000fe40000201000 */
[----:B------:R-:W0:Y:S01]  /*1190*/  LDC R24, c[0x0][0x658] ;  /* 0x00019600ff187b82 */ /* 0x000e220000000800 */
[----:B-1----:R-:W-:Y:S01]  /*11a0*/  ISETP.NE.U32.AND P0, PT, R26, RZ, PT ;  /* 0x000000ff1a00720c */ /* 0x002fe20003f05070 */
[----:B---3--:R-:W-:Y:S02]  /*11b0*/  IMAD.MOV R10, RZ, RZ, -R2 ;  /* 0x000000ffff0a7224 */ /* 0x008fe400078e0a02 */
[----:B------:R-:W-:Y:S01]  /*11c0*/  FMUL R8, R8, UR4 ;  /* 0x0000000408087c20 */ /* 0x000fe20008400000 */
[----:B------:R-:W-:Y:S02]  /*11d0*/  SHF.R.U32.HI R9, RZ, R12, R9 ;  /* 0x0000000cff097219 */ /* 0x000fe40000011609 */
[----:B------:R-:W-:Y:S01]  /*11e0*/  ISETP.NE.AND.EX P0, PT, R27, RZ, PT, P0 ;  /* 0x000000ff1b00720c */ /* 0x000fe20003f05300 */
[----:B------:R1:W3:Y:S01]  /*11f0*/  F2I.U32.TRUNC.NTZ R15, R8 ;  /* 0x00000008000f7305 */ /* 0x0002e2000020f000 */
[----:B------:R-:W1:Y:S01]  /*1200*/  LDC R19, c[0x0][0x148] ;  /* 0x00005200ff137b82 */ /* 0x000e620000000800 */
[----:B--2---:R-:W-:-:S07]  /*1210*/  IMAD R2, R7, R10, R6 ;  /* 0x0000000a07027224 */ /* 0x004fce00078e0206 */
[----:B------:R-:W2:Y:S01]  /*1220*/  LDC R25, c[0x0][0x600] ;  /* 0x00018000ff197b82 */ /* 0x000ea20000000800 */
[-CC-:B----4-:R-:W-:Y:S02]  /*1230*/  SHF.R.U64 R32, R20, R22.reuse, R9.reuse ;  /* 0x0000001614207219 */ /* 0x190fe40000001209 */
[----:B------:R-:W-:Y:S01]  /*1240*/  SHF.R.U32.HI R7, RZ, R22, R9 ;  /* 0x00000016ff077219 */ /* 0x000fe20000011609 */
[----:B------:R-:W-:-:S04]  /*1250*/  IMAD.MOV.U32 R9, RZ, RZ, 0x1 ;  /* 0x00000001ff097424 */ /* 0x000fc800078e00ff */
[----:B------:R-:W4:Y:S01]  /*1260*/  LDC R28, c[0x0][0x648] ;  /* 0x00019200ff1c7b82 */ /* 0x000f220000000800 */
[-C--:B0-----:R-:W-:Y:S02]  /*1270*/  SHF.L.U32 R6, R11, R24.reuse, RZ ;  /* 0x000000180b067219 */ /* 0x081fe400000006ff */
[--C-:B------:R-:W-:Y:S02]  /*1280*/  SHF.R.U64 R22, R32, R24, R7.reuse ;  /* 0x0000001820167219 */ /* 0x100fe40000001207 */
[----:B------:R-:W-:Y:S02]  /*1290*/  LOP3.LUT R13, RZ, R6, RZ, 0x33, !PT ;  /* 0x00000006ff0d7212 */ /* 0x000fe400078e33ff */
[-C--:B------:R-:W-:Y:S01]  /*12a0*/  SHF.R.U32.HI R7, RZ, R24.reuse, R7 ;  /* 0x00000018ff077219 */ /* 0x080fe20000011607 */
[----:B------:R-:W0:Y:S01]  /*12b0*/  LDC R29, c[0x0][0x638] ;  /* 0x00018e00ff1d7b82 */ /* 0x000e220000000800 */
[----:B------:R-:W-:Y:S01]  /*12c0*/  SHF.L.U32 R12, R9, R24, RZ ;  /* 0x00000018090c7219 */ /* 0x000fe200000006ff */
[----:B------:R-:W-:-:S06]  /*12d0*/  IMAD.MOV.U32 R6, RZ, RZ, R22 ;  /* 0x000000ffff067224 */ /* 0x000fcc00078e0016 */
[----:B------:R-:W0:Y:S01]  /*12e0*/  LDC R30, c[0x0][0x610] ;  /* 0x00018400ff1e7b82 */ /* 0x000e220000000800 */
[----:B-1-3--:R-:W-:Y:S05]  /*12f0*/  @!P0 BRA `(.L_x_13) ;  /* 0x0000000000288947 */ /* 0x00afea0003800000 */
[----:B------:R-:W1:Y:S02]  /*1300*/  LDC R11, c[0x0][0x64c] ;  /* 0x00019300ff0b7b82 */ /* 0x000e640000000800 */
[----:B-1----:R-:W-:-:S05]  /*1310*/  IADD3 R11, P0, R22, R11, RZ ;  /* 0x0000000b160b7210 */ /* 0x002fca0007f1e0ff */
        /* <DEDUP_REMOVED lines=8> */
.L_x_13:
[----:B----4-:R-:W-:Y:S01]  /*13a0*/  SHF.R.U64 R6, R6, R28, R7 ;  /* 0x0000001c06067219 */ /* 0x010fe20000001207 */
[----:B--2---:R-:W-:Y:S01]  /*13b0*/  VIADD R7, R25, 0xffffffff ;  /* 0xffffffff19077836 */ /* 0x004fe20000000000 */
[----:B------:R-:W-:Y:S01]  /*13c0*/  LOP3.LUT R13, R32, R13, RZ, 0xc0, !PT ;  /* 0x0000000d200d7212 */ /* 0x000fe200078ec0ff */
[----:B------:R-:W-:Y:S02]  /*13d0*/  IMAD.MOV R15, RZ, RZ, -R15 ;  /* 0x000000ffff0f7224 */ /* 0x000fe400078e0a0f */
[----:B------:R-:W-:Y:S01]  /*13e0*/  IMAD.MOV R8, RZ, RZ, -R6 ;  /* 0x000000ffff087224 */ /* 0x000fe200078e0a06 */
[----:B------:R-:W-:Y:S01]  /*13f0*/  LOP3.LUT R7, R20, R7, RZ, 0xc0, !PT ;  /* 0x0000000714077212 */ /* 0x000fe200078ec0ff */
[----:B------:R-:W-:Y:S02]  /*1400*/  IMAD R13, R12, R6, R13 ;  /* 0x000000060c0d7224 */ /* 0x000fe400078e020d */
[----:B------:R-:W-:Y:S02]  /*1410*/  @P1 IMAD R2, R19, R15, R14 ;  /* 0x0000000f13021224 */ /* 0x000fe400078e020e */
[----:B0-----:R-:W-:-:S02]  /*1420*/  IMAD R6, R8, R29, R22 ;  /* 0x0000001d08067224 */ /* 0x001fc400078e0216 */
[----:B------:R-:W-:Y:S02]  /*1430*/  IMAD R2, R13, R30, R2 ;  /* 0x0000001e0d027224 */ /* 0x000fe400078e0202 */
[----:B------:R-:W-:Y:S02]  /*1440*/  IMAD R19, R6, R25, R7 ;  /* 0x0000001906137224 */ /* 0x000fe400078e0207 */
[----:B------:R-:W-:-:S03]  /*1450*/  IMAD.MOV.U32 R8, RZ, RZ, 0x1 ;  /* 0x00000001ff087424 */ /* 0x000fc600078e00ff */
[----:B------:R-:W-:Y:S02]  /*1460*/  SEL R22, R19, R2, !P1 ;  /* 0x0000000213167207 */ /* 0x000fe40004800000 */
[----:B------:R-:W-:Y:S01]  /*1470*/  SEL R19, R2, R19, !P1 ;  /* 0x0000001302137207 */ /* 0x000fe20004800000 */
[----:B------:R-:W-:-:S07]  /*1480*/  IMAD.MOV.U32 R2, RZ, RZ, R31 ;  /* 0x000000ffff027224 */ /* 0x000fce00078e001f */
.L_x_11:
[----:B------:R-:W-:Y:S05]  /*1490*/  @!P2 BRA `(.L_x_14) ;  /* 0x000000340090a947 */ /* 0x000fea0003800000 */
[----:B------:R-:W-:-:S13]  /*14a0*/  ISETP.GT.U32.AND P0, PT, R33, 0x1, PT ;  /* 0x000000012100780c */ /* 0x000fda0003f04070 */
[----:B------:R-:W-:Y:S05]  /*14b0*/  @P0 EXIT ;  /* 0x000000000000094d */ /* 0x000fea0003800000 */
.L_x_15:
[----:B------:R-:W-:-:S08]  /*14c0*/  NOP ;  /* 0x0000000000007918 */ /* 0x000fd00000000000 */
[----:B------:R-:W1:Y:S02]  /*14d0*/  USETMAXREG.TRY_ALLOC.CTAPOOL UP0, 0xe8 ;  /* 0x000000e8000079c8 */ /* 0x000e640008000600 */
[----:B-1----:R-:W-:-:S13]  /*14e0*/  PLOP3.LUT P0, PT, PT, PT, UP0, 0x80, 0x0 ;  /* 0x000000000000781c */ /* 0x002fda0003f0f008 */
[----:B------:R-:W-:Y:S05]  /*14f0*/  @!P0 BRA `(.L_x_15) ;  /* 0xfffffffc00f08947 */ /* 0x000fea000383ffff */
[----:B------:R-:W-:-:S13]  /*1500*/  LOP3.LUT P0, RZ, R8, 0xff, RZ, 0xc0, !PT ;  /* 0x000000ff08ff7812 */ /* 0x000fda000780c0ff */
[----:B------:R-:W-:Y:S05]  /*1510*/  @!P0 EXIT ;  /* 0x000000000000894d */ /* 0x000fea0003800000 */
[----:B------:R-:W1:Y:S01]  /*1520*/  S2UR UR4, SR_CgaCtaId ;  /* 0x00000000000479c3 */ /* 0x000e620000008800 */
[----:B------:R-:W-:Y:S01]  /*1530*/  VIADD R6, R5, 0xffffffff ;  /* 0xffffffff05067836 */ /* 0x000fe20000000000 */
[----:B------:R-:W-:Y:S01]  /*1540*/  SHF.R.S32.HI R0, RZ, 0x1f, R3 ;  /* 0x0000001fff007819 */ /* 0x000fe20000011403 */
[----:B------:R-:W-:Y:S01]  /*1550*/  UMOV UR41, 0x400 ;  /* 0x0000040000297882 */ /* 0x000fe20000000000 */
[----:B------:R-:W-:Y:S01]  /*1560*/  UISETP.LT.AND UP0, UPT, UR40, 0x1, UPT ;  /* 0x000000012800788c */ /* 0x000fe2000bf01270 */
[----:B------:R-:W-:Y:S01]  /*1570*/  LOP3.LUT R70, R16, 0x1, RZ, 0xfc, !PT ;  /* 0x0000000110467812 */ /* 0x000fe200078efcff */
[----:B------:R-:W-:Y:S01]  /*1580*/  ULDC UR6, c[0x0][0x284] ;  /* 0x0000a10000067ab9 */ /* 0x000fe20000000800 */
[----:B------:R-:W-:Y:S01]  /*1590*/  R2UR UR42, R6 ;  /* 0x00000000062a72ca */ /* 0x000fe200000e0000 */
[----:B------:R-:W-:Y:S01]  /*15a0*/  USEL UR43, UR40, 0x1, UP0 ;  /* 0x00000001282b7887 */ /* 0x000fe20008000000 */
[CC--:B------:R-:W-:Y:S01]  /*15b0*/  LEA.HI R4, R0.reuse, R3.reuse, RZ, 0x2 ;  /* 0x0000000300047211 */ /* 0x0c0fe200078f10ff */
[----:B------:R-:W-:Y:S01]  /*15c0*/  USHF.L.U32 UR46, UR40, 0x1, URZ ;  /* 0x00000001282e7899 */ /* 0x000fe2000800063f */
[----:B------:R-:W-:Y:S01]  /*15d0*/  LEA.HI R0, R0, R3, RZ, 0x5 ;  /* 0x0000000300007211 */ /* 0x000fe200078f28ff */
[----:B------:R-:W-:Y:S01]  /*15e0*/  UIADD3 UR43, -UR43, UR40, URZ ;  /* 0x000000282b2b7290 */ /* 0x000fe2000fffe13f */
[----:B------:R-:W-:-:S02]  /*15f0*/  SHF.R.S32.HI R58, RZ, 0x2, R4 ;  /* 0x00000002ff3a7819 */ /* 0x000fc40000011404 */
[----:B------:R-:W-:Y:S02]  /*1600*/  SHF.R.S32.HI R5, RZ, 0x1f, R4 ;  /* 0x0000001fff057819 */ /* 0x000fe40000011404 */
[----:B------:R-:W-:Y:S02]  /*1610*/  LOP3.LUT R60, R4, 0xfffffffc, RZ, 0xc0, !PT ;  /* 0xfffffffc043c7812 */ /* 0x000fe400078ec0ff */
[----:B------:R-:W-:Y:S01]  /*1620*/  LEA.HI R5, R5, R58, RZ, 0x3 ;  /* 0x0000003a05057211 */ /* 0x000fe200078f18ff */
[----:B------:R-:W-:Y:S01]  /*1630*/  USHF.L.U32 UR42, UR42, 0x3, URZ ;  /* 0x000000032a2a7899 */ /* 0x000fe2000800063f */
[----:B------:R-:W-:Y:S01]  /*1640*/  ISETP.NE.AND P0, PT, R6, RZ, PT ;  /* 0x000000ff0600720c */ /* 0x000fe20003f05270 */
[----:B------:R-:W-:Y:S01]  /*1650*/  IMAD.IADD R60, R3, 0x1, -R60 ;  /* 0x00000001033c7824 */ /* 0x000fe200078e0a3c */
[----:B------:R-:W-:Y:S01]  /*1660*/  LOP3.LUT R5, R5, 0xfffffff8, RZ, 0xc0, !PT ;  /* 0xfffffff805057812 */ /* 0x000fe200078ec0ff */
[----:B-1----:R-:W-:Y:S01]  /*1670*/  ULEA UR41, UR4, UR41, 0x18 ;  /* 0x0000002904297291 */ /* 0x002fe2000f8ec03f */
[----:B------:R-:W-:Y:S01]  /*1680*/  SEL R71, RZ, 0x1, P0 ;  /* 0x00000001ff477807 */ /* 0x000fe20000000000 */
[----:B------:R-:W-:-:S02]  /*1690*/  IMAD.U32 R62, RZ, RZ, UR42 ;  /* 0x0000002aff3e7e24 */ /* 0x000fc4000f8e00ff */
[----:B------:R-:W-:Y:S01]  /*16a0*/  UIADD3 UR47, UR41, 0x1d0, URZ ;  /* 0x000001d0292f7890 */ /* 0x000fe2000fffe03f */
[----:B------:R-:W-:Y:S01]  /*16b0*/  IMAD.IADD R58, R58, 0x1, -R5 ;  /* 0x000000013a3a7824 */ /* 0x000fe200078e0a05 */
[----:B------:R-:W-:Y:S01]  /*16c0*/  UIADD3 UR4, UR41, 0x1c300, URZ ;  /* 0x0001c30029047890 */ /* 0x000fe2000fffe03f */
[----:B------:R-:W-:Y:S01]  /*16d0*/  SHF.R.S32.HI R5, RZ, 0x5, R0 ;  /* 0x00000005ff057819 */ /* 0x000fe20000011400 */
[----:B------:R-:W-:Y:S01]  /*16e0*/  UIADD3 UR5, UR41, 0x300, URZ ;  /* 0x0000030029057890 */ /* 0x000fe2000fffe03f */
[C---:B------:R-:W-:Y:S01]  /*16f0*/  LOP3.LUT R64, R62.reuse, 0x8, RZ, 0xc0, !PT ;  /* 0x000000083e407812 */ /* 0x040fe200078ec0ff */
[----:B------:R-:W-:Y:S01]  /*1700*/  USHF.R.U32.HI UR4, URZ, 0x4, UR4 ;  /* 0x000000043f047899 */ /* 0x000fe20008011604 */
[--C-:B------:R-:W-:Y:S01]  /*1710*/  SHF.R.S32.HI R59, RZ, 0x1f, R58.reuse ;  /* 0x0000001fff3b7819 */ /* 0x100fe2000001143a */
[----:B------:R-:W-:Y:S01]  /*1720*/  USHF.R.U32.HI UR5, URZ, 0x4, UR5 ;  /* 0x000000043f057899 */ /* 0x000fe20008011605 */
[C-C-:B------:R-:W-:Y:S01]  /*1730*/  IMAD R65, R5.reuse, -0x10, -R58.reuse ;  /* 0xfffffff005417824 */ /* 0x140fe200078e0a3a */
[----:B------:R-:W-:Y:S01]  /*1740*/  ULOP3.LUT UR4, UR4, 0x3fff, URZ, 0xc0, !UPT ;  /* 0x00003fff04047892 */ /* 0x000fe2000f8ec03f */
[----:B------:R-:W-:Y:S01]  /*1750*/  IMAD.U32 R61, RZ, RZ, UR47 ;  /* 0x0000002fff3d7e24 */ /* 0x000fe2000f8e00ff */
[----:B------:R-:W-:Y:S01]  /*1760*/  ULOP3.LUT UR5, UR5, 0x3fff, URZ, 0xc0, !UPT ;  /* 0x00003fff05057892 */ /* 0x000fe2000f8ec03f */
[----:B------:R-:W-:Y:S01]  /*1770*/  IMAD.WIDE R58, R5, 0x10, R58 ;  /* 0x00000010053a7825 */ /* 0x000fe200078e023a */
[----:B------:R-:W-:Y:S01]  /*1780*/  LOP3.LUT R62, R62, 0x8, RZ, 0xc, !PT ;  /* 0x000000083e3e7812 */ /* 0x000fe200078e0cff */
[----:B------:R-:W-:Y:S01]  /*1790*/  ULOP3.LUT UR44, UR4, 0x10000, URZ, 0xfc, !UPT ;  /* 0x00010000042c7892 */ /* 0x000fe2000f8efc3f */
[----:B------:R-:W-:Y:S01]  /*17a0*/  LOP3.LUT R64, R64, 0x18, RZ, 0x3c, !PT ;  /* 0x0000001840407812 */ /* 0x000fe200078e3cff */
[----:B------:R-:W-:Y:S01]  /*17b0*/  VIADD R63, R61, UR42 ;  /* 0x0000002a3d3f7c36 */ /* 0x000fe20008000000 */
[----:B------:R-:W-:Y:S01]  /*17c0*/  ULOP3.LUT UR45, UR5, 0x10000, URZ, 0xfc, !UPT ;  /* 0x00010000052d7892 */ /* 0x000fe2000f8efc3f */
[----:B------:R-:W-:-:S11]  /*17d0*/  VIADD R65, R65, UR6 ;  /* 0x0000000641417c36 */ /* 0x000fd60008000000 */
.L_x_99:
[----:B------:R-:W-:Y:S01]  /*17e0*/  SHF.L.U32 R0, R71, 0x1f, RZ ;  /* 0x0000001f47007819 */ /* 0x000fe200000006ff */
[----:B------:R-:W-:Y:S02]  /*17f0*/  ULDC UR4, c[0x0][0x28c] ;  /* 0x0000a30000047ab9 */ /* 0x000fe40000000800 */
[----:B------:R-:W-:Y:S01]  /*1800*/  ISETP.LT.AND P1, PT, RZ, UR4, PT ;  /* 0x00000004ff007c0c */ /* 0x000fe2000bf21270 */
[----:B-1----:R-:W1:Y:S02]  /*1810*/  SYNCS.PHASECHK.TRANS64.TRYWAIT P0, [R61+UR42], R0 ;  /* 0x000000003d0075a7 */ /* 0x002e64000800016a */
[----:B-1-34-:R-:W-:Y:S10]  /*1820*/  @!P0 BRA `(.L_x_16) ;  /* 0x0000004c00fc8947 */ /* 0x01aff40003800000 */
.L_x_145:
[----:B------:R-:W-:Y:S05]  /*1830*/  @P1 BRA `(.L_x_17) ;  /* 0x0000000000401947 */ /* 0x000fea0003800000 */
[----:B-1----:R-:W-:Y:S01]  /*1840*/  MOV R0, 0x0 ;  /* 0x0000000000007802 */ /* 0x002fe20000000f00 */
[----:B------:R-:W-:Y:S01]  /*1850*/  ULDC.64 UR4, c[0x4][0x68] ;  /* 0x01001a0000047ab9 */ /* 0x000fe20000000a00 */
[----:B------:R-:W-:Y:S01]  /*1860*/  ULDC.64 UR6, c[0x4][0x8] ;  /* 0x0100020000067ab9 */ /* 0x000fe20000000a00 */
[----:B------:R-:W-:Y:S01]  /*1870*/  IMAD.U32 R4, RZ, RZ, UR4 ;  /* 0x00000004ff047e24 */ /* 0x000fe2000f8e00ff */
[----:B------:R1:W2:Y:S01]  /*1880*/  LDC.64 R14, c[0x4][R0] ;  /* 0x01000000000e7b82 */ /* 0x0002a20000000a00 */
[----:B------:R-:W-:Y:S01]  /*1890*/  IMAD.U32 R5, RZ, RZ, UR5 ;  /* 0x00000005ff057e24 */ /* 0x000fe2000f8e00ff */
[----:B------:R-:W-:Y:S01]  /*18a0*/  ULDC.64 UR4, c[0x4][0x70] ;  /* 0x01001c0000047ab9 */ /* 0x000fe20000000a00 */
[----:B------:R-:W-:Y:S02]  /*18b0*/  IMAD.U32 R10, RZ, RZ, UR6 ;  /* 0x00000006ff0a7e24 */ /* 0x000fe4000f8e00ff */
[----:B------:R-:W-:Y:S02]  /*18c0*/  IMAD.U32 R6, RZ, RZ, UR4 ;  /* 0x00000004ff067e24 */ /* 0x000fe4000f8e00ff */
[----:B------:R-:W-:-:S02]  /*18d0*/  IMAD.U32 R7, RZ, RZ, UR5 ;  /* 0x00000005ff077e24 */ /* 0x000fc4000f8e00ff */
[----:B------:R-:W-:Y:S02]  /*18e0*/  IMAD.U32 R11, RZ, RZ, UR7 ;  /* 0x00000007ff0b7e24 */ /* 0x000fe4000f8e00ff */
[----:B------:R-:W-:Y:S02]  /*18f0*/  IMAD.MOV.U32 R8, RZ, RZ, 0x1e1 ;  /* 0x000001e1ff087424 */ /* 0x000fe400078e00ff */
[----:B0-----:R-:W-:Y:S02]  /*1900*/  IMAD.MOV.U32 R12, RZ, RZ, 0x1 ;  /* 0x00000001ff0c7424 */ /* 0x001fe400078e00ff */
[----:B-1----:R-:W-:-:S07]  /*1910*/  IMAD.MOV.U32 R13, RZ, RZ, RZ ;  /* 0x000000ffff0d7224 */ /* 0x002fce00078e00ff */
[----:B------:R-:W-:-:S07]  /*1920*/  LEPC R20, `(.L_x_17) ;  /* 0x000000001014794e */ /* 0x000fce0000000000 */
[----:B--2--5:R-:W-:Y:S05]  /*1930*/  CALL.ABS.NOINC R14 ;  /* 0x000000000e007343 */ /* 0x024fea0003c00000 */
.L_x_17:
[----:B------:R-:W-:-:S13]  /*1940*/  ISETP.NE.AND P0, PT, R70, 0x3, PT ;  /* 0x000000034600780c */ /* 0x000fda0003f05270 */
[----:B------:R-:W-:Y:S05]  /*1950*/  @!P0 BRA `(.L_x_18) ;  /* 0x0000000000048947 */ /* 0x000fea0003800000 */
[----:B------:R-:W-:Y:S01]  /*1960*/  BPT.TRAP 0x1 ;  /* 0x000000040000795c */ /* 0x000fe20000300000 */
.L_x_18:
[----:B------:R-:W-:Y:S02]  /*1970*/  IMAD.U32 R3, RZ, RZ, UR39 ;  /* 0x00000027ff037e24 */ /* 0x000fe4000f8e00ff */
[----:B-1----:R-:W-:-:S03]  /*1980*/  IMAD.U32 R0, RZ, RZ, UR38 ;  /* 0x00000026ff007e24 */ /* 0x002fc6000f8e00ff */
[----:B------:R-:W-:Y:S02]  /*1990*/  LEA R3, R3, UR41, 0x3 ;  /* 0x0000002903037c11 */ /* 0x000fe4000f8e18ff */
[----:B------:R-:W-:-:S04]  /*19a0*/  SHF.L.U32 R0, R0, 0x1f, RZ ;  /* 0x0000001f00007819 */ /* 0x000fc800000006ff */
[----:B------:R1:W2:Y:S01]  /*19b0*/  SYNCS.PHASECHK.TRANS64.TRYWAIT P1, [R3+URZ], R0 ;  /* 0x00000000030075a7 */ /* 0x0002a2000802017f */
[----:B------:R-:W-:Y:S05]  /*19c0*/  @!P0 BRA `(.L_x_19) ;  /* 0x0000000000048947 */ /* 0x000fea0003800000 */
[----:B------:R-:W-:Y:S01]  /*19d0*/  BPT.TRAP 0x1 ;  /* 0x000000040000795c */ /* 0x000fe20000300000 */
.L_x_19:
[----:B--2---:R-:W-:Y:S05]  /*19e0*/  @P1 BRA `(.L_x_20) ;  /* 0x0000000000081947 */ /* 0x004fea0003800000 */
[----:B------:R-:W2:Y:S02]  /*19f0*/  SYNCS.PHASECHK.TRANS64.TRYWAIT P1, [R3+URZ], R0 ;  /* 0x00000000030075a7 */ /* 0x000ea4000802017f */
[----:B--2---:R-:W-:Y:S05]  /*1a00*/  @!P1 BRA `(.L_x_21) ;  /* 0x0000004c00989947 */ /* 0x004fea0003800000 */
.L_x_20:
[----:B------:R-:W-:Y:S05]  /*1a10*/  WARPSYNC.ALL ;  /* 0x0000000000007948 */ /* 0x000fea0003800000 */
[----:B------:R-:W-:Y:S01]  /*1a20*/  ULEA UR4, UR39, UR45, 0x8 ;  /* 0x0000002d27047291 */ /* 0x000fe2000f8e403f */
[----:B------:R-:W-:Y:S01]  /*1a30*/  WARPGROUP.ARRIVE ;  /* 0x00000000000079c5 */ /* 0x000fe20000000000 */
[----:B------:R-:W-:Y:S01]  /*1a40*/  ULEA UR6, UR39, UR44, 0x8 ;  /* 0x0000002c27067291 */ /* 0x000fe2000f8e403f */
[----:B-12---:R-:W-:Y:S01]  /*1a50*/  IMAD.U32 R0, RZ, RZ, UR43 ;  /* 0x0000002bff007e24 */ /* 0x006fe2000f8e00ff */
[----:B------:R-:W-:Y:S01]  /*1a60*/  UMOV UR5, 0x80000020 ;  /* 0x8000002000057882 */ /* 0x000fe20000000000 */
[----:B------:R-:W-:-:S03]  /*1a70*/  UMOV UR7, 0x80000020 ;  /* 0x8000002000077882 */ /* 0x000fc60000000000 */
[----:B------:R-:W-:-:S03]  /*1a80*/  ISETP.GE.AND P1, PT, R0, 0x1, PT ;  /* 0x000000010000780c */ /* 0x000fc60003f26270 */
[----:B------:R-:W-:Y:S01]  /*1a90*/  HGMMA.64x64x16.F32 R24, gdesc[UR4], RZ, !UPT, gsb0 ;  /* 0x00e00000041879f0 */ /* 0x000fe2000c0008ff */
[----:B------:R-:W-:Y:S02]  /*1aa0*/  UIADD3 UR4, UR4, 0x2, URZ ;  /* 0x0000000204047890 */ /* 0x000fe4000fffe03f */
[----:B------:R-:W-:Y:S01]  /*1ab0*/  UIADD3 UR6, UR6, 0x2, URZ ;  /* 0x0000000206067890 */ /* 0x000fe2000fffe03f */
[----:B------:R-:W-:Y:S01]  /*1ac0*/  UMOV UR5, 0x80000020 ;  /* 0x8000002000057882 */ /* 0x000fe20000000000 */
[----:B------:R-:W-:Y:S01]  /*1ad0*/  UMOV UR7, 0x80000020 ;  /* 0x8000002000077882 */ /* 0x000fe20000000000 */
[----:B------:R-:W-:Y:S02]  /*1ae0*/  WARPGROUP.DEPBAR.LE gsb0, 0x0 ;  /* 0x00008000000079c5 */ /* 0x000fe40000010000 */
[----:B------:R-:W-:-:S06]  /*1af0*/  WARPGROUP.ARRIVE ;  /* 0x00000000000079c5 */ /* 0x000fcc0000000000 */
[----:B------:R-:W-:Y:S03]  /*1b00*/  HGMMA.64x64x16.F32 R24, gdesc[UR4], R24, gsb0 ;  /* 0x00e00000041879f0 */ /* 0x000fe60008000818 */
[----:B------:R-:W-:Y:S02]  /*1b10*/  WARPGROUP.DEPBAR.LE gsb0, 0x0 ;  /* 0x00008000000079c5 */ /* 0x000fe40000010000 */
[----:B------:R-:W-:Y:S05]  /*1b20*/  @!P1 BRA `(.L_x_22) ;  /* 0x0000000000d09947 */ /* 0x000fea0003800000 */
[----:B------:R-:W-:Y:S01]  /*1b30*/  UIADD3 UR4, UR39, 0x1, URZ ;  /* 0x0000000127047890 */ /* 0x000fe2000fffe03f */
[----:B------:R-:W-:Y:S01]  /*1b40*/  IMAD.U32 R0, RZ, RZ, UR43 ;  /* 0x0000002bff007e24 */ /* 0x000fe2000f8e00ff */
[----:B------:R-:W-:Y:S02]  /*1b50*/  UMOV UR9, UR39 ;  /* 0x0000002700097c82 */ /* 0x000fe40008000000 */
[----:B------:R-:W-:-:S04]  /*1b60*/  UISETP.NE.AND UP0, UPT, UR4, 0x1c, UPT ;  /* 0x0000001c0400788c */ /* 0x000fc8000bf05270 */
[----:B------:R-:W-:Y:S02]  /*1b70*/  USEL UR5, URZ, 0x1, UP0 ;  /* 0x000000013f057887 */ /* 0x000fe40008000000 */
[----:B------:R-:W-:Y:S02]  /*1b80*/  USEL UR8, UR4, URZ, UP0 ;  /* 0x0000003f04087287 */ /* 0x000fe40008000000 */
[----:B------:R-:W-:-:S06]  /*1b90*/  ULOP3.LUT UR5, UR38, UR5, URZ, 0x3c, !UPT ;  /* 0x0000000526057292 */ /* 0x000fcc000f8e3c3f */
[----:B------:R-:W-:-:S07]  /*1ba0*/  IMAD.U32 R5, RZ, RZ, UR5 ;  /* 0x00000005ff057e24 */ /* 0x000fce000f8e00ff */
.L_x_29:
[----:B-12---:R-:W-:Y:S05]  /*1bb0*/  @!P0 BRA `(.L_x_23) ;  /* 0x0000000000048947 */ /* 0x006fea0003800000 */
[----:B------:R-:W-:Y:S01]  /*1bc0*/  BPT.TRAP 0x1 ;  /* 0x000000040000795c */ /* 0x000fe20000300000 */
.L_x_23:
[----:B------:R-:W-:Y:S01]  /*1bd0*/  ULEA UR4, UR8, UR41, 0x3 ;  /* 0x0000002908047291 */ /* 0x000fe2000f8e183f */
[----:B------:R-:W-:-:S08]  /*1be0*/  SHF.L.U32 R3, R5, 0x1f, RZ ;  /* 0x0000001f05037819 */ /* 0x000fd000000006ff */
[----:B------:R1:W2:Y:S01]  /*1bf0*/  SYNCS.PHASECHK.TRANS64.TRYWAIT P1, [UR4], R3 ;  /* 0x00000003ff0075a7 */ /* 0x0002a20008020144 */
[----:B------:R-:W-:Y:S05]  /*1c00*/  @!P0 BRA `(.L_x_24) ;  /* 0x0000000000048947 */ /* 0x000fea0003800000 */
[----:B------:R-:W-:Y:S01]  /*1c10*/  BPT.TRAP 0x1 ;  /* 0x000000040000795c */ /* 0x000fe20000300000 */
.L_x_24:
[----:B--2---:R-:W-:Y:S05]  /*1c20*/  @P1 BRA `(.L_x_25) ;  /* 0x0000000000081947 */ /* 0x004fea0003800000 */
[----:B------:R-:W2:Y:S02]  /*1c30*/  SYNCS.PHASECHK.TRANS64.TRYWAIT P1, [UR4], R3 ;  /* 0x00000003ff0075a7 */ /* 0x000ea40008020144 */
[----:B--2---:R-:W-:Y:S05]  /*1c40*/  @!P1 BRA `(.L_x_26) ;  /* 0x0000004c001c9947 */ /* 0x004fea0003800000 */
.L_x_25:
[----:B------:R-:W-:Y:S01]  /*1c50*/  ULEA UR4, UR8, UR45, 0x8 ;  /* 0x0000002d08047291 */ /* 0x000fe2000f8e403f */
[----:B------:R-:W-:Y:S01]  /*1c60*/  WARPGROUP.ARRIVE ;  /* 0x00000000000079c5 */ /* 0x000fe20000000000 */
[----:B------:R-:W-:Y:S01]  /*1c70*/  ULEA UR6, UR8, UR44, 0x8 ;  /* 0x0000002c08067291 */ /* 0x000fe2000f8e403f */
[----:B------:R-:W-:Y:S01]  /*1c80*/  UMOV UR5, 0x80000020 ;  /* 0x8000002000057882 */ /* 0x000fe20000000000 */
[----:B------:R-:W-:-:S07]  /*1c90*/  UMOV UR7, 0x80000020 ;  /* 0x8000002000077882 */ /* 0x000fce0000000000 */
[----:B------:R-:W-:Y:S01]  /*1ca0*/  HGMMA.64x64x16.F32 R24, gdesc[UR4], R24, gsb0 ;  /* 0x00e00000041879f0 */ /* 0x000fe20008000818 */
        /* <DEDUP_REMOVED lines=9> */
[----:B------:R-:W-:Y:S01]  /*1d40*/  BPT.TRAP 0x1 ;  /* 0x000000040000795c */ /* 0x000fe20000300000 */
.L_x_27:
[----:B------:R-:W-:Y:S01]  /*1d50*/  ULEA UR4, UR9, UR41, 0x3 ;  /* 0x0000002909047291 */ /* 0x000fe2000f8e183f */
[----:B------:R-:W-:-:S03]  /*1d60*/  ISETP.GT.U32.AND P1, PT, R16, 0x1, PT ;  /* 0x000000011000780c */ /* 0x000fc60003f24070 */
[----:B------:R-:W-:-:S04]  /*1d70*/  UIADD3 UR4, UR4, 0xe0, URZ ;  /* 0x000000e004047890 */ /* 0x000fc8000fffe03f */
[----:B------:R-:W-:-:S09]  /*1d80*/  UPRMT UR4, URZ, 0x654, UR4 ;  /* 0x000006543f047896 */ /* 0x000fd20008000004 */
[----:B------:R-:W-:Y:S01]  /*1d90*/  SYNCS.ARRIVE.TRANS64.RED.A1T0 RZ, [UR4], RZ ;  /* 0x000000ffffff79a7 */ /* 0x000fe20008100404 */
[----:B------:R-:W-:Y:S05]  /*1da0*/  @P1 BRA `(.L_x_28) ;  /* 0x0000000000041947 */ /* 0x000fea0003800000 */
[----:B------:R-:W-:Y:S01]  /*1db0*/  BPT.TRAP 0x1 ;  /* 0x000000040000795c */ /* 0x000fe20000300000 */
.L_x_28:
[----:B------:R-:W-:Y:S01]  /*1dc0*/  UIADD3 UR8, UR8, 0x1, URZ ;  /* 0x0000000108087890 */ /* 0x000fe2000fffe03f */
[C---:B------:R-:W-:Y:S01]  /*1dd0*/  ISETP.GT.AND P1, PT, R0.reuse, 0x1, PT ;  /* 0x000000010000780c */ /* 0x040fe20003f24270 */
[----:B------:R-:W-:Y:S01]  /*1de0*/  UIADD3 UR9, UR9, 0x1, URZ ;  /* 0x0000000109097890 */ /* 0x000fe2000fffe03f */
[----:B------:R-:W-:Y:S01]  /*1df0*/  VIADD R0, R0, 0xffffffff ;  /* 0xffffffff00007836 */ /* 0x000fe20000000000 */
[----:B------:R-:W-:Y:S02]  /*1e00*/  UISETP.NE.AND UP0, UPT, UR8, 0x1c, UPT ;  /* 0x0000001c0800788c */ /* 0x000fe4000bf05270 */
[----:B------:R-:W-:Y:S02]  /*1e10*/  UISETP.NE.AND UP1, UPT, UR9, 0x1c, UPT ;  /* 0x0000001c0900788c */ /* 0x000fe4000bf25270 */
[----:B------:R-:W-:Y:S02]  /*1e20*/  USEL UR4, URZ, 0x1, UP0 ;  /* 0x000000013f047887 */ /* 0x000fe40008000000 */
[----:B------:R-:W-:-:S02]  /*1e30*/  USEL UR8, UR8, URZ, UP0 ;  /* 0x0000003f08087287 */ /* 0x000fc40008000000 */
[----:B------:R-:W-:Y:S02]  /*1e40*/  USEL UR9, UR9, URZ, UP1 ;  /* 0x0000003f09097287 */ /* 0x000fe40008800000 */
[----:B------:R-:W-:Y:S01]  /*1e50*/  LOP3.LUT R5, R5, UR4, RZ, 0x3c, !PT ;  /* 0x0000000405057c12 */ /* 0x000fe2000f8e3cff */
[----:B------:R-:W-:Y:S09]  /*1e60*/  @P1 BRA `(.L_x_29) ;  /* 0xfffffffc00501947 */ /* 0x000ff2000383ffff */
.L_x_22:
[----:B------:R-:W3:Y:S01]  /*1e70*/  LDC R0, c[0x0][0x28c] ;  /* 0x0000a300ff007b82 */ /* 0x000ee20000000800 */
[----:B------:R4:W-:Y:S01]  /*1e80*/  SYNCS.ARRIVE.TRANS64.A1T0 RZ, [R62+UR47], RZ ;  /* 0x000000ff3eff79a7 */ /* 0x0009e2000810002f */
[----:B---3--:R-:W-:-:S13]  /*1e90*/  ISETP.GE.AND P1, PT, R0, 0x1, PT ;  /* 0x000000010000780c */ /* 0x008fda0003f26270 */
[----:B----4-:R-:W-:Y:S05]  /*1ea0*/  @!P1 BRA `(.L_x_30) ;  /* 0x0000000000349947 */ /* 0x010fea0003800000 */
[----:B------:R-:W-:Y:S05]  /*1eb0*/  @!P0 BRA `(.L_x_31) ;  /* 0x0000000000048947 */ /* 0x000fea0003800000 */
[----:B------:R-:W-:Y:S01]  /*1ec0*/  BPT.TRAP 0x1 ;  /* 0x000000040000795c */ /* 0x000fe20000300000 */
.L_x_31:
[----:B------:R-:W-:Y:S01]  /*1ed0*/  UIADD3 UR6, UR43, UR39, URZ ;  /* 0x000000272b067290 */ /* 0x000fe2000fffe03f */
[----:B------:R-:W-:-:S03]  /*1ee0*/  ISETP.GT.U32.AND P0, PT, R16, 0x1, PT ;  /* 0x000000011000780c */ /* 0x000fc60003f04070 */
[----:B------:R-:W-:-:S04]  /*1ef0*/  USHF.R.U32.HI UR4, URZ, 0x2, UR6 ;  /* 0x000000023f047899 */ /* 0x000fc80008011606 */
[----:B------:R-:W-:-:S04]  /*1f00*/  UIMAD.WIDE.U32 UR4, UR4, 0x24924925, URZ ;  /* 0x24924925040478a5 */ /* 0x000fc8000f8e003f */
[----:B------:R-:W-:-:S04]  /*1f10*/  UIMAD UR4, UR5, -0x1c, UR6 ;  /* 0xffffffe4050478a4 */ /* 0x000fc8000f8e0206 */
[----:B------:R-:W-:-:S04]  /*1f20*/  ULEA UR4, UR4, UR41, 0x3 ;  /* 0x0000002904047291 */ /* 0x000fc8000f8e183f */
[----:B------:R-:W-:-:S04]  /*1f30*/  UIADD3 UR4, UR4, 0xe0, URZ ;  /* 0x000000e004047890 */ /* 0x000fc8000fffe03f */
[----:B------:R-:W-:-:S09]  /*1f40*/  UPRMT UR4, URZ, 0x654, UR4 ;  /* 0x000006543f047896 */ /* 0x000fd20008000004 */
[----:B------:R-:W-:Y:S01]  /*1f50*/  SYNCS.ARRIVE.TRANS64.RED.A1T0 RZ, [UR4], RZ ;  /* 0x000000ffffff79a7 */ /* 0x000fe20008100404 */
[----:B------:R-:W-:Y:S05]  /*1f60*/  @P0 BRA `(.L_x_30) ;  /* 0x0000000000040947 */ /* 0x000fea0003800000 */
[----:B------:R-:W-:Y:S01]  /*1f70*/  BPT.TRAP 0x1 ;  /* 0x000000040000795c */ /* 0x000fe20000300000 */
.L_x_30:
[----:B------:R-:W-:Y:S01]  /*1f80*/  SHF.L.U32 R0, R71, 0x1f, RZ ;  /* 0x0000001f47007819 */ /* 0x000fe200000006ff */
[----:B------:R-:W-:Y:S01]  /*1f90*/  UIADD3 UR39, UR46, UR39, URZ ;  /* 0x000000272e277290 */ /* 0x000fe2000fffe03f */
[----:B------:R-:W3:Y:S01]  /*1fa0*/  LDC R7, c[0x0][0x288] ;  /* 0x0000a200ff077b82 */ /* 0x000ee20000000800 */
[----:B------:R-:W-:Y:S01]  /*1fb0*/  UISETP.GE.U32.AND UP1, UPT, UR46, 0x1c, UPT ;  /* 0x0000001c2e00788c */ /* 0x000fe2000bf26070 */
[----:B------:R-:W-:Y:S01]  /*1fc0*/  IMAD.SHL.U32 R8, R60, 0x2, RZ ;  /* 0x000000023c087824 */ /* 0x000fe200078e00ff */
[----:B------:R-:W-:Y:S02]  /*1fd0*/  UISETP.GT.U32.AND UP0, UPT, UR39, 0x1b, UPT ;  /* 0x0000001b2700788c */ /* 0x000fe4000bf04070 */
[----:B------:R-:W-:Y:S02]  /*1fe0*/  USHF.R.U32.HI UR4, URZ, 0x2, UR39 ;  /* 0x000000023f047899 */ /* 0x000fe40008011627 */
[----:B------:R-:W-:Y:S01]  /*1ff0*/  UISETP.LT.U32.AND UP0, UPT, UR46, 0x1c, UP0 ;  /* 0x0000001c2e00788c */ /* 0x000fe20008701070 */
[----:B------:R-:W4:Y:S01]  /*2000*/  SYNCS.PHASECHK.TRANS64.TRYWAIT P0, [R61+UR42+0x10], R0 ;  /* 0x000010003d0075a7 */ /* 0x000f22000800016a */
[----:B------:R-:W-:Y:S01]  /*2010*/  UIMAD.WIDE.U32 UR4, UR4, 0x24924925, URZ ;  /* 0x24924925040478a5 */ /* 0x000fe2000f8e003f */
[----:B------:R-:W-:Y:S01]  /*2020*/  SHF.R.S32.HI R9, RZ, 0x1f, R8 ;  /* 0x0000001fff097819 */ /* 0x000fe20000011408 */
[----:B------:R-:W-:-:S02]  /*2030*/  USEL UR6, URZ, 0x1, !UP0 ;  /* 0x000000013f067887 */ /* 0x000fc4000c000000 */
[----:B------:R-:W-:Y:S02]  /*2040*/  UIMAD UR39, UR5, -0x1c, UR39 ;  /* 0xffffffe4052778a4 */ /* 0x000fe4000f8e0227 */
[----:B------:R-:W-:-:S04]  /*2050*/  ULOP3.LUT UR38, UR38, UR6, URZ, 0x3c, !UPT ;  /* 0x0000000626267292 */ /* 0x000fc8000f8e3c3f */
[----:B------:R-:W-:Y:S01]  /*2060*/  @UP1 ULOP3.LUT UR38, UR38, 0x1, UR5, 0x78, !UPT ;  /* 0x0000000126261892 */ /* 0x000fe2000f8e7805 */
[----:B---34-:R-:W-:Y:S11]  /*2070*/  @!P0 BRA `(.L_x_32) ;  /* 0x0000004800288947 */ /* 0x018ff60003800000 */
.L_x_146:
[----:B---3--:R-:W-:Y:S01]  /*2080*/  IMAD.SHL.U32 R0, R19, 0x40, RZ ;  /* 0x0000004013007824 */ /* 0x008fe200078e00ff */
[----:B------:R-:W-:Y:S01]  /*2090*/  ULDC UR6, c[0x0][0x284] ;  /* 0x0000a10000067ab9 */ /* 0x000fe20000000800 */
[----:B------:R-:W-:Y:S01]  /*20a0*/  IMAD.SHL.U32 R14, R22, 0x40, RZ ;  /* 0x00000040160e7824 */ /* 0x000fe200078e00ff */
[----:B------:R-:W-:Y:S01]  /*20b0*/  SHF.R.S32.HI R11, RZ, 0x1f, R2 ;  /* 0x0000001fff0b7819 */ /* 0x000fe20000011402 */
[----:B------:R-:W-:Y:S01]  /*20c0*/  ULDC.64 UR4, c[0x0][0x5d0] ;  /* 0x0001740000047ab9 */ /* 0x000fe20000000a00 */
[----:B------:R-:W-:Y:S01]  /*20d0*/  ISETP.GE.AND P0, PT, R0, UR6, PT ;  /* 0x0000000600007c0c */ /* 0x000fe2000bf06270 */
[----:B--2---:R-:W-:Y:S01]  /*20e0*/  IMAD.WIDE.U32 R4, R2, UR4, R8 ;  /* 0x0000000402047c25 */ /* 0x004fe2000f8e0008 */
[----:B------:R-:W-:Y:S02]  /*20f0*/  SHF.R.S32.HI R15, RZ, 0x1f, R14 ;  /* 0x0000001fff0f7819 */ /* 0x000fe4000001140e */
[C---:B------:R-:W-:Y:S01]  /*2100*/  ISETP.GE.OR P0, PT, R14.reuse, R7, P0 ;  /* 0x000000070e00720c */ /* 0x040fe20000706670 */
[----:B-1----:R-:W-:Y:S01]  /*2110*/  IMAD R3, R11, UR4, RZ ;  /* 0x000000040b037c24 */ /* 0x002fe2000f8e02ff */
[----:B------:R-:W-:-:S03]  /*2120*/  IADD3 R4, P1, R14, R4, RZ ;  /* 0x000000040e047210 */ /* 0x000fc60007f3e0ff */
[----:B------:R-:W-:-:S05]  /*2130*/  IMAD R3, R2, UR5, R3 ;  /* 0x0000000502037c24 */ /* 0x000fca000f8e0203 */
[----:B------:R-:W-:-:S03]  /*2140*/  IADD3.X R5, R15, R5, R3, P1, !PT ;  /* 0x000000050f057210 */ /* 0x000fc60000ffe403 */
[----:B------:R-:W-:Y:S05]  /*2150*/  @P0 BRA `(.L_x_33) ;  /* 0x0000002000b00947 */ /* 0x000fea0003800000 */
[----:B------:R-:W1:Y:S01]  /*2160*/  LDC.64 R74, c[0x0][0x5c8] ;  /* 0x00017200ff4a7b82 */ /* 0x000e620000000a00 */
[----:B-----5:R-:W-:Y:S01]  /*2170*/  FSETP.NEU.AND P0, PT, R57, RZ, PT ;  /* 0x000000ff3900720b */ /* 0x020fe20003f0d000 */
[----:B------:R-:W-:Y:S01]  /*2180*/  IMAD R3, R60, -0x2, R7 ;  /* 0xfffffffe3c037824 */ /* 0x000fe200078e0207 */
[----:B------:R-:W-:Y:S01]  /*2190*/  BSSY B0, `(.L_x_33) ;  /* 0x0000228000007945 */ /* 0x000fe20003800000 */
[----:B------:R-:W-:-:S04]  /*21a0*/  IMAD.WIDE R66, R19, 0x40, R58 ;  /* 0x0000004013427825 */ /* 0x000fc800078e023a */
[----:B------:R-:W-:Y:S02]  /*21b0*/  IMAD.IADD R3, R3, 0x1, -R14 ;  /* 0x0000000103037824 */ /* 0x000fe400078e0a0e */
[----:B------:R-:W-:-:S03]  /*21c0*/  IMAD.IADD R0, R65, 0x1, -R0 ;  /* 0x0000000141007824 */ /* 0x000fc600078e0a00 */
[----:B------:R-:W-:-:S04]  /*21d0*/  ISETP.GT.AND P2, PT, R3, RZ, PT ;  /* 0x000000ff0300720c */ /* 0x000fc80003f44270 */
[----:B------:R-:W-:Y:S01]  /*21e0*/  ISETP.GT.AND P1, PT, R0, RZ, P2 ;  /* 0x000000ff0000720c */ /* 0x000fe20001724270 */
[-C--:B-1----:R-:W-:Y:S02]  /*21f0*/  IMAD R6, R67, R74.reuse, RZ ;  /* 0x0000004a43067224 */ /* 0x082fe400078e02ff */
[----:B------:R-:W-:-:S04]  /*2200*/  IMAD.WIDE.U32 R68, R66, R74, R4 ;  /* 0x0000004a42447225 */ /* 0x000fc800078e0004 */
[----:B------:R-:W-:-:S04]  /*2210*/  IMAD R5, R66, R75, R6 ;  /* 0x0000004b42057224 */ /* 0x000fc800078e0206 */
[----:B------:R-:W-:Y:S01]  /*2220*/  IMAD.IADD R7, R69, 0x1, R5 ;  /* 0x0000000145077824 */ /* 0x000fe200078e0205 */
[----:B------:R-:W-:Y:S06]  /*2230*/  @!P0 BRA `(.L_x_34) ;  /* 0x0000001400e48947 */ /* 0x000fec0003800000 */
[----:B------:R-:W1:Y:S01]  /*2240*/  LDC.64 R72, c[0x0][0x5b8] ;  /* 0x00016e00ff487b82 */ /* 0x000e620000000a00 */
[----:B------:R-:W-:-:S07]  /*2250*/  ULDC.64 UR4, c[0x0][0x5c0] ;  /* 0x0001700000047ab9 */ /* 0x000fce0000000a00 */
[----:B------:R-:W2:Y:S08]  /*2260*/  LDC.64 R76, c[0x0][0x5b0] ;  /* 0x00016c00ff4c7b82 */ /* 0x000eb00000000a00 */
[----:B------:R-:W0:Y:S01]  /*2270*/  LDC.64 R78, c[0x0][0x5a8] ;  /* 0x00016a00ff4e7b82 */ /* 0x000e220000000a00 */
[-C--:B-1----:R-:W-:Y:S02]  /*2280*/  IMAD R6, R11, R72.reuse, RZ ;  /* 0x000000480b067224 */ /* 0x082fe400078e02ff */
[----:B------:R-:W-:-:S04]  /*2290*/  IMAD.WIDE.U32 R4, R2, R72, R8 ;  /* 0x0000004802047225 */ /* 0x000fc800078e0008 */
[----:B------:R-:W-:Y:S01]  /*22a0*/  IMAD R69, R2, R73, R6 ;  /* 0x0000004902457224 */ /* 0x000fe200078e0206 */
[----:B------:R-:W-:Y:S01]  /*22b0*/  IADD3 R10, P0, R14, R4, RZ ;  /* 0x000000040e0a7210 */ /* 0x000fe20007f1e0ff */
[----:B--2---:R-:W-:-:S03]  /*22c0*/  IMAD R4, R67, R76, RZ ;  /* 0x0000004c43047224 */ /* 0x004fc600078e02ff */
[----:B------:R-:W-:Y:S01]  /*22d0*/  IADD3.X R11, R15, R5, R69, P0, !PT ;  /* 0x000000050f0b7210 */ /* 0x000fe200007fe445 */
[C---:B------:R-:W-:Y:S02]  /*22e0*/  IMAD R73, R66.reuse, R77, R4 ;  /* 0x0000004d42497224 */ /* 0x040fe400078e0204 */
[----:B------:R-:W-:-:S04]  /*22f0*/  IMAD.WIDE.U32 R4, R66, R76, R10 ;  /* 0x0000004c42047225 */ /* 0x000fc800078e000a */
[----:B------:R-:W-:Y:S01]  /*2300*/  IMAD.IADD R5, R5, 0x1, R73 ;  /* 0x0000000105057824 */ /* 0x000fe200078e0249 */
[----:B0-----:R-:W-:-:S04]  /*2310*/  LEA R12, P0, R4, R78, 0x1 ;  /* 0x0000004e040c7211 */ /* 0x001fc800078008ff */
[----:B------:R-:W-:-:S05]  /*2320*/  LEA.HI.X R13, R4, R79, R5, 0x1, P0 ;  /* 0x0000004f040d7211 */ /* 0x000fca00000f0c05 */
[----:B------:R-:W2:Y:S01]  /*2330*/  @P1 LDG.E.LTC128B.U16 R19, desc[UR36][R12.64] ;  /* 0x000000240c131981 */ /* 0x000ea2000c1e1520 */
[----:B------:R-:W-:Y:S01]  /*2340*/  IMAD.WIDE.U32 R4, R66, R76, R14 ;  /* 0x0000004c42047225 */ /* 0x000fe200078e000e */
[----:B------:R-:W-:Y:S02]  /*2350*/  BSSY B1, `(.L_x_35) ;  /* 0x0000015000017945 */ /* 0x000fe40003800000 */
[----:B------:R-:W-:-:S04]  /*2360*/  IADD3 R20, P0, R8, R4, RZ ;  /* 0x0000000408147210 */ /* 0x000fc80007f1e0ff */
[----:B------:R-:W-:Y:S02]  /*2370*/  IADD3.X R21, R9, R73, R5, P0, !PT ;  /* 0x0000004909157210 */ /* 0x000fe400007fe405 */
[----:B------:R-:W-:Y:S01]  /*2380*/  LEA R6, P0, R68, UR4, 0x1 ;  /* 0x0000000444067c11 */ /* 0x000fe2000f8008ff */
[----:B------:R-:W-:-:S03]  /*2390*/  IMAD.WIDE.U32 R20, R2, R72, R20 ;  /* 0x0000004802147225 */ /* 0x000fc600078e0014 */
[----:B------:R-:W-:Y:S02]  /*23a0*/  LEA.HI.X R7, R68, UR5, R7, 0x1, P0 ;  /* 0x0000000544077c11 */ /* 0x000fe400080f0c07 */
[----:B------:R-:W-:-:S04]  /*23b0*/  ISETP.GT.AND P0, PT, R3, 0x1, PT ;  /* 0x000000010300780c */ /* 0x000fc80003f04270 */
[----:B------:R-:W-:Y:S01]  /*23c0*/  ISETP.GT.AND P3, PT, R0, RZ, P0 ;  /* 0x000000ff0000720c */ /* 0x000fe20000764270 */
[----:B--2---:R-:W-:-:S05]  /*23d0*/  HADD2.F32 R4, -RZ, R19.H0_H0 ;  /* 0x20000013ff047230 */ /* 0x004fca0000004100 */
[----:B------:R-:W-:Y:S01]  /*23e0*/  FMUL R5, R4, R57 ;  /* 0x0000003904057220 */ /* 0x000fe20000400000 */
[----:B------:R-:W-:-:S03]  /*23f0*/  LEA R4, P4, R20, R78, 0x1 ;  /* 0x0000004e14047211 */ /* 0x000fc600078808ff */
[----:B------:R-:W-:-:S05]  /*2400*/  FFMA R5, R24, R56, R5 ;  /* 0x0000003818057223 */ /* 0x000fca0000000005 */
[----:B------:R-:W-:Y:S01]  /*2410*/  F2FP.F16.F32.PACK_AB R12, RZ, R5 ;  /* 0x00000005ff0c723e */ /* 0x000fe200000000ff */
[----:B------:R-:W-:-:S03]  /*2420*/  IMAD.IADD R5, R69, 0x1, R21 ;  /* 0x0000000145057824 */ /* 0x000fc600078e0215 */
[----:B------:R-:W-:Y:S01]  /*2430*/  PRMT R13, R12, 0x7610, R13 ;  /* 0x000076100c0d7816 */ /* 0x000fe2000000000d */
[----:B------:R-:W-:Y:S01]  /*2440*/  IMAD.SHL.U32 R12, R76, 0x8, RZ ;  /* 0x000000084c0c7824 */ /* 0x000fe200078e00ff */
[----:B------:R-:W-:-:S03]  /*2450*/  LEA.HI.X R5, R20, R79, R5, 0x1, P4 ;  /* 0x0000004f14057211 */ /* 0x000fc600020f0c05 */
[----:B------:R0:W-:Y:S02]  /*2460*/  @P1 STG.E.U16 desc[UR36][R6.64], R13 ;  /* 0x0000000d06001986 */ /* 0x0001e4000c101524 */
[----:B0-----:R-:W-:Y:S01]  /*2470*/  SHF.L.U64.HI R13, R76, 0x3, R77 ;  /* 0x000000034c0d7819 */ /* 0x001fe2000001024d */
[----:B------:R-:W-:Y:S06]  /*2480*/  @!P3 BRA `(.L_x_36) ;  /* 0x000000000004b947 */ /* 0x000fec0003800000 */
[----:B------:R0:W5:Y:S02]  /*2490*/  LDG.E.LTC128B.U16 R19, desc[UR36][R4.64+0x2] ;  /* 0x0000022404137981 */ /* 0x000164000c1e1520 */
.L_x_36:
[----:B------:R-:W-:Y:S05]  /*24a0*/  BSYNC B1 ;  /* 0x0000000000017941 */ /* 0x000fea0003800000 */
.L_x_35:
[----:B-----5:R-:W-:Y:S01]  /*24b0*/  HADD2.F32 R20, -RZ, R19.H0_H0 ;  /* 0x20000013ff147230 */ /* 0x020fe20000004100 */
[----:B------:R-:W-:Y:S01]  /*24c0*/  ISETP.GT.AND P2, PT, R0, 0x8, P2 ;  /* 0x000000080000780c */ /* 0x000fe20001744270 */
[----:B------:R-:W-:-:S04]  /*24d0*/  IMAD.WIDE.U32 R66, R66, R76, R12 ;  /* 0x0000004c42427225 */ /* 0x000fc800078e000c */
[----:B------:R-:W-:Y:S01]  /*24e0*/  FMUL R20, R20, R57 ;  /* 0x0000003914147220 */ /* 0x000fe20000400000 */
[----:B------:R-:W-:Y:S01]  /*24f0*/  IMAD.IADD R73, R73, 0x1, R67 ;  /* 0x0000000149497824 */ /* 0x000fe200078e0243 */
[----:B------:R-:W-:Y:S02]  /*2500*/  IADD3 R10, P1, R10, R66, RZ ;  /* 0x000000420a0a7210 */ /* 0x000fe40007f3e0ff */
[----:B------:R-:W-:-:S03]  /*2510*/  FFMA R20, R25, R56, R20 ;  /* 0x0000003819147223 */ /* 0x000fc60000000014 */
[----:B------:R-:W-:Y:S01]  /*2520*/  IMAD.X R11, R73, 0x1, R11, P1 ;  /* 0x00000001490b7824 */ /* 0x000fe200008e060b */
[C---:B------:R-:W-:Y:S02]  /*2530*/  LEA R12, P1, R10.reuse, R78, 0x1 ;  /* 0x0000004e0a0c7211 */ /* 0x040fe400078208ff */
[----:B------:R-:W-:Y:S02]  /*2540*/  F2FP.F16.F32.PACK_AB R20, RZ, R20 ;  /* 0x00000014ff14723e */ /* 0x000fe400000000ff */
[----:B------:R-:W-:-:S03]  /*2550*/  LEA.HI.X R13, R10, R79, R11, 0x1, P1 ;  /* 0x0000004f0a0d7211 */ /* 0x000fc600008f0c0b */
[----:B------:R1:W-:Y:S04]  /*2560*/  @P3 STG.E.U16 desc[UR36][R6.64+0x2], R20 ;  /* 0x0000021406003986 */ /* 0x0003e8000c101524 */
[----:B------:R-:W2:Y:S01]  /*2570*/  @P2 LDG.E.LTC128B.U16 R19, desc[UR36][R12.64] ;  /* 0x000000240c132981 */ /* 0x000ea2000c1e1520 */
[----:B------:R-:W-:Y:S01]  /*2580*/  IADD3 R14, P1, P3, R8, R66, R14 ;  /* 0x00000042080e7210 */ /* 0x000fe20007b3e00e */
[----:B------:R-:W-:Y:S01]  /*2590*/  BSSY B1, `(.L_x_37) ;  /* 0x0000011000017945 */ /* 0x000fe20003800000 */
[C---:B------:R-:W-:Y:S02]  /*25a0*/  SHF.L.U64.HI R11, R74.reuse, 0x4, R75 ;  /* 0x000000044a0b7819 */ /* 0x040fe4000001024b */
[----:B------:R-:W-:Y:S02]  /*25b0*/  IADD3.X R15, R9, R73, R15, P1, P3 ;  /* 0x00000049090f7210 */ /* 0x000fe40000fe640f */
[----:B------:R-:W-:-:S02]  /*25c0*/  LEA R10, P1, R74, R6, 0x4 ;  /* 0x000000064a0a7211 */ /* 0x000fc400078220ff */
[----:B------:R-:W-:Y:S01]  /*25d0*/  ISETP.GT.AND P0, PT, R0, 0x8, P0 ;  /* 0x000000080000780c */ /* 0x000fe20000704270 */
[----:B------:R-:W-:-:S04]  /*25e0*/  IMAD.WIDE.U32 R14, R2, R72, R14 ;  /* 0x00000048020e7225 */ /* 0x000fc800078e000e */
[----:B------:R-:W-:Y:S02]  /*25f0*/  IMAD.X R11, R11, 0x1, R7, P1 ;  /* 0x000000010b0b7824 */ /* 0x000fe400008e0607 */
[----:B------:R-:W-:Y:S02]  /*2600*/  IMAD.IADD R2, R69, 0x1, R15 ;  /* 0x0000000145027824 */ /* 0x000fe400078e020f */
[----:B--2---:R-:W-:-:S05]  /*2610*/  HADD2.F32 R8, -RZ, R19.H0_H0 ;  /* 0x20000013ff087230 */ /* 0x004fca0000004100 */
[----:B------:R-:W-:Y:S01]  /*2620*/  FMUL R9, R8, R57 ;  /* 0x0000003908097220 */ /* 0x000fe20000400000 */
[----:B------:R-:W-:-:S03]  /*2630*/  LEA R8, P3, R14, R78, 0x1 ;  /* 0x0000004e0e087211 */ /* 0x000fc600078608ff */
[----:B------:R-:W-:-:S05]  /*2640*/  FFMA R9, R26, R56, R9 ;  /* 0x000000381a097223 */ /* 0x000fca0000000009 */
[----:B------:R-:W-:Y:S02]  /*2650*/  F2FP.F16.F32.PACK_AB R12, RZ, R9 ;  /* 0x00000009ff0c723e */ /* 0x000fe400000000ff */
[----:B------:R-:W-:-:S03]  /*2660*/  LEA.HI.X R9, R14, R79, R2, 0x1, P3 ;  /* 0x0000004f0e097211 */ /* 0x000fc600018f0c02 */
[----:B------:R1:W-:Y:S01]  /*2670*/  @P2 STG.E.U16 desc[UR36][R10.64], R12 ;  /* 0x0000000c0a002986 */ /* 0x0003e2000c101524 */
[----:B------:R-:W-:Y:S05]  /*2680*/  @!P0 BRA `(.L_x_38) ;  /* 0x0000000000048947 */ /* 0x000fea0003800000 */
[----:B------:R2:W5:Y:S02]  /*2690*/  LDG.E.LTC128B.U16 R19, desc[UR36][R8.64+0x2] ;  /* 0x0000022408137981 */ /* 0x000564000c1e1520 */
.L_x_38:
[----:B------:R-:W-:Y:S05]  /*26a0*/  BSYNC B1 ;  /* 0x0000000000017941 */ /* 0x000fea0003800000 */
.L_x_37:
[----:B-----5:R-:W-:Y:S01]  /*26b0*/  HADD2.F32 R2, -RZ, R19.H0_H0 ;  /* 0x20000013ff027230 */ /* 0x020fe20000004100 */
[----:B------:R-:W-:Y:S01]  /*26c0*/  ISETP.GT.AND P1, PT, R3, 0x8, PT ;  /* 0x000000080300780c */ /* 0x000fe20003f24270 */
[----:B------:R-:W-:Y:S03]  /*26d0*/  BSSY B1, `(.L_x_39) ;  /* 0x0000008000017945 */ /* 0x000fe60003800000 */
[----:B------:R-:W-:Y:S01]  /*26e0*/  FMUL R2, R2, R57 ;  /* 0x0000003902027220 */ /* 0x000fe20000400000 */
[----:B------:R-:W-:-:S03]  /*26f0*/  ISETP.GT.AND P2, PT, R0, RZ, P1 ;  /* 0x000000ff0000720c */ /* 0x000fc60000f44270 */
[----:B------:R-:W-:-:S05]  /*2700*/  FFMA R2, R27, R56, R2 ;  /* 0x000000381b027223 */ /* 0x000fca0000000002 */
[----:B------:R-:W-:-:S05]  /*2710*/  F2FP.F16.F32.PACK_AB R2, RZ, R2 ;  /* 0x00000002ff02723e */ /* 0x000fca00000000ff */
[----:B------:R3:W-:Y:S01]  /*2720*/  @P0 STG.E.U16 desc[UR36][R10.64+0x2], R2 ;  /* 0x000002020a000986 */ /* 0x0007e2000c101524 */
[----:B------:R-:W-:Y:S05]  /*2730*/  @!P2 BRA `(.L_x_40) ;  /* 0x000000000004a947 */ /* 0x000fea0003800000 */
[----:B------:R4:W5:Y:S02]  /*2740*/  LDG.E.LTC128B.U16 R19, desc[UR36][R4.64+0x10] ;  /* 0x0000102404137981 */ /* 0x000964000c1e1520 */
.L_x_40:
[----:B------:R-:W-:Y:S05]  /*2750*/  BSYNC B1 ;  /* 0x0000000000017941 */ /* 0x000fea0003800000 */
.L_x_39:
[----:B---3-5:R-:W-:Y:S01]  /*2760*/  HADD2.F32 R2, -RZ, R19.H0_H0 ;  /* 0x20000013ff027230 */ /* 0x028fe20000004100 */
        /* <DEDUP_REMOVED lines=9> */
.L_x_42:
[----:B------:R-:W-:Y:S05]  /*2800*/  BSYNC B1 ;  /* 0x0000000000017941 */ /* 0x000fea0003800000 */
.L_x_41:
[----:B-----5:R-:W-:Y:S01]  /*2810*/  HADD2.F32 R2, -RZ, R19.H0_H0 ;  /* 0x20000013ff027230 */ /* 0x020fe20000004100 */
[----:B------:R-:W-:Y:S01]  /*2820*/  ISETP.GT.AND P1, PT, R0, 0x8, P1 ;  /* 0x000000080000780c */ /* 0x000fe20000f24270 */
[----:B------:R-:W-:Y:S03]  /*2830*/  BSSY B1, `(.L_x_43) ;  /* 0x0000007000017945 */ /* 0x000fe60003800000 */
[----:B------:R-:W-:-:S04]  /*2840*/  FMUL R2, R2, R57 ;  /* 0x0000003902027220 */ /* 0x000fc80000400000 */
[----:B------:R-:W-:-:S05]  /*2850*/  FFMA R2, R29, R56, R2 ;  /* 0x000000381d027223 */ /* 0x000fca0000000002 */
[----:B------:R-:W-:-:S05]  /*2860*/  F2FP.F16.F32.PACK_AB R2, RZ, R2 ;  /* 0x00000002ff02723e */ /* 0x000fca00000000ff */
[----:B------:R0:W-:Y:S01]  /*2870*/  @P3 STG.E.U16 desc[UR36][R6.64+0x12], R2 ;  /* 0x0000120206003986 */ /* 0x0001e2000c101524 */
[----:B------:R-:W-:Y:S05]  /*2880*/  @!P1 BRA `(.L_x_44) ;  /* 0x0000000000049947 */ /* 0x000fea0003800000 */
[----:B------:R0:W5:Y:S02]  /*2890*/  LDG.E.LTC128B.U16 R19, desc[UR36][R8.64+0x10] ;  /* 0x0000102408137981 */ /* 0x000164000c1e1520 */
.L_x_44:
[----:B------:R-:W-:Y:S05]  /*28a0*/  BSYNC B1 ;  /* 0x0000000000017941 */ /* 0x000fea0003800000 */
.L_x_43:
[----:B0----5:R-:W-:Y:S01]  /*28b0*/  HADD2.F32 R2, -RZ, R19.H0_H0 ;  /* 0x20000013ff027230 */ /* 0x021fe20000004100 */
[----:B------:R-:W-:Y:S01]  /*28c0*/  ISETP.GT.AND P0, PT, R0, 0x8, P0 ;  /* 0x000000080000780c */ /* 0x000fe20000704270 */
[----:B------:R-:W-:Y:S03]  /*28d0*/  BSSY B1, `(.L_x_45) ;  /* 0x0000007000017945 */ /* 0x000fe60003800000 */
[----:B---3--:R-:W-:-:S04]  /*28e0*/  FMUL R13, R2, R57 ;  /* 0x00000039020d7220 */ /* 0x008fc80000400000 */
[----:B------:R-:W-:-:S05]  /*28f0*/  FFMA R13, R30, R56, R13 ;  /* 0x000000381e0d7223 */ /* 0x000fca000000000d */
[----:B------:R-:W-:-:S05]  /*2900*/  F2FP.F16.F32.PACK_AB R13, RZ, R13 ;  /* 0x0000000dff0d723e */ /* 0x000fca00000000ff */
[----:B------:R0:W-:Y:S01]  /*2910*/  @P1 STG.E.U16 desc[UR36][R10.64+0x10], R13 ;  /* 0x0000100d0a001986 */ /* 0x0001e2000c101524 */
[----:B------:R-:W-:Y:S05]  /*2920*/  @!P0 BRA `(.L_x_46) ;  /* 0x0000000000048947 */ /* 0x000fea0003800000 */
[----:B------:R3:W5:Y:S02]  /*2930*/  LDG.E.LTC128B.U16 R19, desc[UR36][R8.64+0x12] ;  /* 0x0000122408137981 */ /* 0x000764000c1e1520 */
.L_x_46:
[----:B------:R-:W-:Y:S05]  /*2940*/  BSYNC B1 ;  /* 0x0000000000017941 */ /* 0x000fea0003800000 */
.L_x_45:
        /* <DEDUP_REMOVED lines=10> */
.L_x_48:
[----:B------:R-:W-:Y:S05]  /*29f0*/  BSYNC B1 ;  /* 0x0000000000017941 */ /* 0x000fea0003800000 */
.L_x_47:
[----:B0----5:R-:W-:Y:S01]  /*2a00*/  HADD2.F32 R2, -RZ, R19.H0_H0 ;  /* 0x20000013ff027230 */ /* 0x021fe20000004100 */
        /* <DEDUP_REMOVED lines=9> */
.L_x_50:
[----:B------:R-:W-:Y:S05]  /*2aa0*/  BSYNC B1 ;  /* 0x0000000000017941 */ /* 0x000fea0003800000 */
.L_x_49:
        /* <DEDUP_REMOVED lines=9> */
.L_x_52:
[----:B------:R-:W-:Y:S05]  /*2b40*/  BSYNC B1 ;  /* 0x0000000000017941 */ /* 0x000fea0003800000 */
.L_x_51:
[----:B0----5:R-:W-:Y:S01]  /*2b50*/  HADD2.F32 R2, -RZ, R19.H0_H0 ;  /* 0x20000013ff027230 */ /* 0x021fe20000004100 */
        /* <DEDUP_REMOVED lines=8> */
.L_x_54:
[----:B------:R-:W-:Y:S05]  /*2be0*/  BSYNC B1 ;  /* 0x0000000000017941 */ /* 0x000fea0003800000 */
.L_x_53:
        /* <DEDUP_REMOVED lines=10> */
.L_x_56:
[----:B------:R-:W-:Y:S05]  /*2c90*/  BSYNC B1 ;  /* 0x0000000000017941 */ /* 0x000fea0003800000 */
.L_x_55:
        /* <DEDUP_REMOVED lines=10> */
.L_x_58:
[----:B------:R-:W-:Y:S05]  /*2d40*/  BSYNC B1 ;  /* 0x0000000000017941 */ /* 0x000fea0003800000 */
.L_x_57:
        /* <DEDUP_REMOVED lines=9> */
.L_x_60:
[----:B------:R-:W-:Y:S05]  /*2de0*/  BSYNC B1 ;  /* 0x0000000000017941 */ /* 0x000fea0003800000 */
.L_x_59:
        /* <DEDUP_REMOVED lines=9> */
.L_x_62:
[----:B------:R-:W-:Y:S05]  /*2e80*/  BSYNC B1 ;  /* 0x0000000000017941 */ /* 0x000fea0003800000 */
.L_x_61:
        /* <DEDUP_REMOVED lines=10> */
.L_x_64:
[----:B------:R-:W-:Y:S05]  /*2f30*/  BSYNC B1 ;  /* 0x0000000000017941 */ /* 0x000fea0003800000 */
.L_x_63:
        /* <DEDUP_REMOVED lines=10> */
.L_x_66:
[----:B------:R-:W-:Y:S05]  /*2fe0*/  BSYNC B1 ;  /* 0x0000000000017941 */ /* 0x000fea0003800000 */
.L_x_65:
        /* <DEDUP_REMOVED lines=9> */
.L_x_68:
[----:B------:R-:W-:Y:S05]  /*3080*/  BSYNC B1 ;  /* 0x0000000000017941 */ /* 0x000fea0003800000 */
.L_x_67:
        /* <DEDUP_REMOVED lines=9> */
.L_x_70:
[----:B------:R-:W-:Y:S05]  /*3120*/  BSYNC B1 ;  /* 0x0000000000017941 */ /* 0x000fea0003800000 */
.L_x_69:
        /* <DEDUP_REMOVED lines=10> */
.L_x_72:
[----:B------:R-:W-:Y:S05]  /*31d0*/  BSYNC B1 ;  /* 0x0000000000017941 */ /* 0x000fea0003800000 */
.L_x_71:
        /* <DEDUP_REMOVED lines=10> */
.L_x_74:
[----:B------:R-:W-:Y:S05]  /*3280*/  BSYNC B1 ;  /* 0x0000000000017941 */ /* 0x000fea0003800000 */
.L_x_73:
        /* <DEDUP_REMOVED lines=9> */
.L_x_76:
[----:B------:R-:W-:Y:S05]  /*3320*/  BSYNC B1 ;  /* 0x0000000000017941 */ /* 0x000fea0003800000 */
.L_x_75:
        /* <DEDUP_REMOVED lines=9> */
.L_x_78:
[----:B------:R-:W-:Y:S05]  /*33c0*/  BSYNC B1 ;  /* 0x0000000000017941 */ /* 0x000fea0003800000 */
.L_x_77:
        /* <DEDUP_REMOVED lines=10> */
.L_x_80:
[----:B------:R-:W-:Y:S05]  /*3470*/  BSYNC B1 ;  /* 0x0000000000017941 */ /* 0x000fea0003800000 */
.L_x_79:
        /* <DEDUP_REMOVED lines=10> */
.L_x_82:
[----:B------:R-:W-:Y:S05]  /*3520*/  BSYNC B1 ;  /* 0x0000000000017941 */ /* 0x000fea0003800000 */
.L_x_81:
        /* <DEDUP_REMOVED lines=9> */
.L_x_84:
[----:B------:R-:W-:Y:S05]  /*35c0*/  BSYNC B1 ;  /* 0x0000000000017941 */ /* 0x000fea0003800000 */
.L_x_83:
        /* <DEDUP_REMOVED lines=9> */
.L_x_86:
[----:B------:R-:W-:Y:S05]  /*3660*/  BSYNC B1 ;  /* 0x0000000000017941 */ /* 0x000fea0003800000 */
.L_x_85:
        /* <DEDUP_REMOVED lines=10> */
.L_x_88:
[----:B------:R-:W-:Y:S05]  /*3710*/  BSYNC B1 ;  /* 0x0000000000017941 */ /* 0x000fea0003800000 */
.L_x_87:
[----:B0----5:R-:W-:Y:S01]  /*3720*/  HADD2.F32 R2, -RZ, R19.H0_H0 ;  /* 0x20000013ff027230 */ /* 0x021fe20000004100 */
[----:B------:R-:W-:Y:S01]  /*3730*/  ISETP.GT.AND P0, PT, R3, 0x39, PT ;  /* 0x000000390300780c */ /* 0x000fe20003f04270 */
[----:B------:R-:W-:Y:S01]  /*3740*/  @P2 IMAD.MOV.U32 R3, RZ, RZ, R7 ;  /* 0x000000ffff032224 */ /* 0x000fe200078e0007 */
[----:B------:R-:W-:Y:S02]  /*3750*/  BSSY B1, `(.L_x_89) ;  /* 0x0000009000017945 */ /* 0x000fe40003800000 */
[----:B------:R-:W-:Y:S01]  /*3760*/  FMUL R13, R2, R57 ;  /* 0x00000039020d7220 */ /* 0x000fe20000400000 */
[----:B------:R-:W-:Y:S01]  /*3770*/  @P2 IMAD.MOV.U32 R2, RZ, RZ, R6 ;  /* 0x000000ffff022224 */ /* 0x000fe200078e0006 */
[----:B------:R-:W-:Y:S02]  /*3780*/  ISETP.GT.AND P3, PT, R0, RZ, P0 ;  /* 0x000000ff0000720c */ /* 0x000fe40000764270 */
[----:B------:R-:W-:-:S05]  /*3790*/  FFMA R13, R52, R56, R13 ;  /* 0x00000038340d7223 */ /* 0x000fca000000000d */
[----:B------:R-:W-:-:S05]  /*37a0*/  F2FP.F16.F32.PACK_AB R13, RZ, R13 ;  /* 0x0000000dff0d723e */ /* 0x000fca00000000ff */
[----:B------:R0:W-:Y:S01]  /*37b0*/  @P2 STG.E.U16 desc[UR36][R2.64+0x70], R13 ;  /* 0x0000700d02002986 */ /* 0x0001e2000c101524 */
[----:B------:R-:W-:Y:S05]  /*37c0*/  @!P3 BRA `(.L_x_90) ;  /* 0x000000000004b947 */ /* 0x000fea0003800000 */
[----:B------:R0:W5:Y:S02]  /*37d0*/  LDG.E.LTC128B.U16 R19, desc[UR36][R4.64+0x72] ;  /* 0x0000722404137981 */ /* 0x000164000c1e1520 */
.L_x_90:
[----:B------:R-:W-:Y:S05]  /*37e0*/  BSYNC B1 ;  /* 0x0000000000017941 */ /* 0x000fea0003800000 */
.L_x_89:
        /* <DEDUP_REMOVED lines=9> */
.L_x_92:
[----:B------:R-:W-:Y:S05]  /*3880*/  BSYNC B1 ;  /* 0x0000000000017941 */ /* 0x000fea0003800000 */
.L_x_91:
[----:B0----5:R-:W-:Y:S01]  /*3890*/  HADD2.F32 R2, -RZ, R19.H0_H0 ;  /* 0x20000013ff027230 */ /* 0x021fe20000004100 */
[----:B------:R-:W-:Y:S01]  /*38a0*/  ISETP.GT.AND P0, PT, R0, 0x8, P0 ;  /* 0x000000080000780c */ /* 0x000fe20000704270 */
[----:B------:R-:W-:Y:S03]  /*38b0*/  BSSY B1, `(.L_x_93) ;  /* 0x000000a000017945 */ /* 0x000fe60003800000 */
[----:B------:R-:W-:Y:S01]  /*38c0*/  FMUL R3, R2, R57 ;  /* 0x0000003902037220 */ /* 0x000fe20000400000 */
[----:B------:R-:W-:-:S03]  /*38d0*/  @P1 IMAD.MOV.U32 R2, RZ, RZ, R10 ;  /* 0x000000ffff021224 */ /* 0x000fc600078e000a */
[----:B------:R-:W-:-:S05]  /*38e0*/  FFMA R3, R54, R56, R3 ;  /* 0x0000003836037223 */ /* 0x000fca0000000003 */
[----:B------:R-:W-:-:S04]  /*38f0*/  F2FP.F16.F32.PACK_AB R3, RZ, R3 ;  /* 0x00000003ff03723e */ /* 0x000fc800000000ff */
[----:B----4-:R-:W-:Y:S01]  /*3900*/  PRMT R4, R3, 0x7610, R4 ;  /* 0x0000761003047816 */ /* 0x010fe20000000004 */
[----:B------:R-:W-:-:S05]  /*3910*/  @P1 IMAD.MOV.U32 R3, RZ, RZ, R11 ;  /* 0x000000ffff031224 */ /* 0x000fca00078e000b */
[----:B------:R0:W-:Y:S01]  /*3920*/  @P1 STG.E.U16 desc[UR36][R2.64+0x70], R4 ;  /* 0x0000700402001986 */ /* 0x0001e2000c101524 */
[----:B------:R-:W-:Y:S05]  /*3930*/  @!P0 BRA `(.L_x_94) ;  /* 0x0000000000048947 */ /* 0x000fea0003800000 */
[----:B------:R4:W5:Y:S02]  /*3940*/  LDG.E.LTC128B.U16 R19, desc[UR36][R8.64+0x72] ;  /* 0x0000722408137981 */ /* 0x000964000c1e1520 */
.L_x_94:
[----:B------:R-:W-:Y:S05]  /*3950*/  BSYNC B1 ;  /* 0x0000000000017941 */ /* 0x000fea0003800000 */
.L_x_93:
[----:B------:R-:W-:Y:S05]  /*3960*/  @!P0 BRA `(.L_x_95) ;  /* 0x0000000800a88947 */ /* 0x000fea0003800000 */
[----:B-----5:R-:W-:-:S05]  /*3970*/  HADD2.F32 R0, -RZ, R19.H0_H0 ;  /* 0x20000013ff007230 */ /* 0x020fca0000004100 */
[----:B------:R-:W-:-:S04]  /*3980*/  FMUL R0, R0, R57 ;  /* 0x0000003900007220 */ /* 0x000fc80000400000 */
[----:B------:R-:W-:-:S05]  /*3990*/  FFMA R0, R55, R56, R0 ;  /* 0x0000003837007223 */ /* 0x000fca0000000000 */
[----:B------:R-:W-:-:S05]  /*39a0*/  F2FP.F16.F32.PACK_AB R0, RZ, R0 ;  /* 0x00000000ff00723e */ /* 0x000fca00000000ff */
[----:B------:R0:W-:Y:S01]  /*39b0*/  STG.E.U16 desc[UR36][R10.64+0x72], R0 ;  /* 0x000072000a007986 */ /* 0x0001e2000c101524 */
[----:B------:R-:W-:Y:S05]  /*39c0*/  BRA `(.L_x_95) ;  /* 0x0000000800907947 */ /* 0x000fea0003800000 */
.L_x_34:
[----:B------:R-:W-:Y:S01]  /*39d0*/  ISETP.GT.AND P0, PT, R3, 0x1, PT ;  /* 0x000000010300780c */ /* 0x000fe20003f04270 */
[----:B------:R-:W-:Y:S01]  /*39e0*/  ULDC.64 UR4, c[0x0][0x5c0] ;  /* 0x0001700000047ab9 */ /* 0x000fe20000000a00 */
[-C--:B------:R-:W-:Y:S01]  /*39f0*/  FMUL R24, R24, R56.reuse ;  /* 0x0000003818187220 */ /* 0x080fe20000400000 */
[-C--:B------:R-:W-:Y:S01]  /*3a00*/  FMUL R25, R25, R56.reuse ;  /* 0x0000003819197220 */ /* 0x080fe20000400000 */
[----:B------:R-:W-:Y:S01]  /*3a10*/  ISETP.GT.AND P3, PT, R0, RZ, P0 ;  /* 0x000000ff0000720c */ /* 0x000fe20000764270 */
[-C--:B------:R-:W-:Y:S01]  /*3a20*/  FMUL R26, R26, R56.reuse ;  /* 0x000000381a1a7220 */ /* 0x080fe20000400000 */
[----:B------:R-:W-:Y:S01]  /*3a30*/  LEA R4, P4, R68, UR4, 0x1 ;  /* 0x0000000444047c11 */ /* 0x000fe2000f8808ff */
[----:B------:R-:W-:Y:S01]  /*3a40*/  FMUL R27, R27, R56 ;  /* 0x000000381b1b7220 */ /* 0x000fe20000400000 */
[----:B------:R-:W-:Y:S01]  /*3a50*/  F2FP.F16.F32.PACK_AB R24, RZ, R24 ;  /* 0x00000018ff18723e */ /* 0x000fe200000000ff */
[-C--:B------:R-:W-:Y:S01]  /*3a60*/  FMUL R28, R28, R56.reuse ;  /* 0x000000381c1c7220 */ /* 0x080fe20000400000 */
[----:B------:R-:W-:Y:S01]  /*3a70*/  LEA.HI.X R5, R68, UR5, R7, 0x1, P4 ;  /* 0x0000000544057c11 */ /* 0x000fe2000a0f0c07 */
[-C--:B------:R-:W-:Y:S01]  /*3a80*/  FMUL R29, R29, R56.reuse ;  /* 0x000000381d1d7220 */ /* 0x080fe20000400000 */
[----:B------:R-:W-:Y:S01]  /*3a90*/  F2FP.F16.F32.PACK_AB R25, RZ, R25 ;  /* 0x00000019ff19723e */ /* 0x000fe200000000ff */
[-C--:B------:R-:W-:Y:S01]  /*3aa0*/  FMUL R30, R30, R56.reuse ;  /* 0x000000381e1e7220 */ /* 0x080fe20000400000 */
[----:B------:R-:W-:Y:S01]  /*3ab0*/  SHF.L.U64.HI R75, R74, 0x4, R75 ;  /* 0x000000044a4b7819 */ /* 0x000fe2000001024b */
[----:B------:R-:W-:Y:S01]  /*3ac0*/  @P1 STG.E.U16 desc[UR36][R4.64], R24 ;  /* 0x0000001804001986 */ /* 0x000fe2000c101524 */
[----:B------:R-:W-:Y:S01]  /*3ad0*/  ISETP.GT.AND P1, PT, R3, 0x8, PT ;  /* 0x000000080300780c */ /* 0x000fe20003f24270 */
[----:B------:R-:W-:Y:S01]  /*3ae0*/  FMUL R31, R31, R56 ;  /* 0x000000381f1f7220 */ /* 0x000fe20000400000 */
[----:B------:R-:W-:Y:S01]  /*3af0*/  ISETP.GT.AND P4, PT, R0, 0x8, P0 ;  /* 0x000000080000780c */ /* 0x000fe20000784270 */
[----:B------:R-:W-:Y:S01]  /*3b00*/  @P3 STG.E.U16 desc[UR36][R4.64+0x2], R25 ;  /* 0x0000021904003986 */ /* 0x000fe2000c101524 */
[----:B------:R-:W-:Y:S01]  /*3b10*/  LEA R6, P3, R74, R4, 0x4 ;  /* 0x000000044a067211 */ /* 0x000fe200078620ff */
[-C--:B------:R-:W-:Y:S01]  /*3b20*/  FMUL R32, R32, R56.reuse ;  /* 0x0000003820207220 */ /* 0x080fe20000400000 */
[C---:B------:R-:W-:Y:S01]  /*3b30*/  ISETP.GT.AND P2, PT, R0.reuse, 0x8, P2 ;  /* 0x000000080000780c */ /* 0x040fe20001744270 */
[-C--:B------:R-:W-:Y:S01]  /*3b40*/  FMUL R33, R33, R56.reuse ;  /* 0x0000003821217220 */ /* 0x080fe20000400000 */
[----:B------:R-:W-:Y:S01]  /*3b50*/  ISETP.GT.AND P0, PT, R3, 0x9, PT ;  /* 0x000000090300780c */ /* 0x000fe20003f04270 */
[----:B------:R-:W-:Y:S01]  /*3b60*/  IMAD.X R7, R75, 0x1, R5, P3 ;  /* 0x000000014b077824 */ /* 0x000fe200018e0605 */
[----:B------:R-:W-:Y:S01]  /*3b70*/  ISETP.GT.AND P5, PT, R0, RZ, P1 ;  /* 0x000000ff0000720c */ /* 0x000fe20000fa4270 */
[-C--:B------:R-:W-:Y:S01]  /*3b80*/  FMUL R34, R34, R56.reuse ;  /* 0x0000003822227220 */ /* 0x080fe20000400000 */
[----:B------:R-:W-:Y:S01]  /*3b90*/  ISETP.GT.AND P3, PT, R0, RZ, P0 ;  /* 0x000000ff0000720c */ /* 0x000fe20000764270 */
[----:B------:R-:W-:Y:S01]  /*3ba0*/  FMUL R35, R35, R56 ;  /* 0x0000003823237220 */ /* 0x000fe20000400000 */
[----:B------:R-:W-:Y:S01]  /*3bb0*/  F2FP.F16.F32.PACK_AB R26, RZ, R26 ;  /* 0x0000001aff1a723e */ /* 0x000fe200000000ff */
[-C--:B------:R-:W-:Y:S01]  /*3bc0*/  FMUL R36, R36, R56.reuse ;  /* 0x0000003824247220 */ /* 0x080fe20000400000 */
[----:B------:R-:W-:Y:S01]  /*3bd0*/  F2FP.F16.F32.PACK_AB R27, RZ, R27 ;  /* 0x0000001bff1b723e */ /* 0x000fe200000000ff */
[----:B------:R-:W-:Y:S01]  /*3be0*/  FMUL R37, R37, R56 ;  /* 0x0000003825257220 */ /* 0x000fe20000400000 */
[----:B------:R-:W-:Y:S01]  /*3bf0*/  F2FP.F16.F32.PACK_AB R28, RZ, R28 ;  /* 0x0000001cff1c723e */ /* 0x000fe200000000ff */
[----:B------:R-:W-:Y:S01]  /*3c00*/  @P2 STG.E.U16 desc[UR36][R6.64], R26 ;  /* 0x0000001a06002986 */ /* 0x000fe2000c101524 */
[----:B------:R-:W-:Y:S01]  /*3c10*/  F2FP.F16.F32.PACK_AB R29, RZ, R29 ;  /* 0x0000001dff1d723e */ /* 0x000fe200000000ff */
[-C--:B------:R-:W-:Y:S01]  /*3c20*/  FMUL R38, R38, R56.reuse ;  /* 0x0000003826267220 */ /* 0x080fe20000400000 */
[C---:B------:R-:W-:Y:S01]  /*3c30*/  ISETP.GT.AND P2, PT, R0.reuse, 0x8, P1 ;  /* 0x000000080000780c */ /* 0x040fe20000f44270 */
[----:B------:R-:W-:Y:S01]  /*3c40*/  @P4 STG.E.U16 desc[UR36][R6.64+0x2], R27 ;  /* 0x0000021b06004986 */ /* 0x000fe2000c101524 */
[----:B------:R-:W-:Y:S01]  /*3c50*/  ISETP.GT.AND P1, PT, R3, 0x10, PT ;  /* 0x000000100300780c */ /* 0x000fe20003f24270 */
[----:B------:R-:W-:Y:S01]  /*3c60*/  FMUL R39, R39, R56 ;  /* 0x0000003827277220 */ /* 0x000fe20000400000 */
[----:B------:R-:W-:Y:S01]  /*3c70*/  F2FP.F16.F32.PACK_AB R30, RZ, R30 ;  /* 0x0000001eff1e723e */ /* 0x000fe200000000ff */
[----:B------:R-:W-:Y:S01]  /*3c80*/  @P5 STG.E.U16 desc[UR36][R4.64+0x10], R28 ;  /* 0x0000101c04005986 */ /* 0x000fe2000c101524 */
[----:B------:R-:W-:Y:S01]  /*3c90*/  ISETP.GT.AND P4, PT, R0, RZ, P1 ;  /* 0x000000ff0000720c */ /* 0x000fe20000f84270 */
[-C--:B------:R-:W-:Y:S01]  /*3ca0*/  FMUL R40, R40, R56.reuse ;  /* 0x0000003828287220 */ /* 0x080fe20000400000 */
[----:B------:R-:W-:Y:S01]  /*3cb0*/  F2FP.F16.F32.PACK_AB R31, RZ, R31 ;  /* 0x0000001fff1f723e */ /* 0x000fe200000000ff */
[----:B------:R-:W-:Y:S01]  /*3cc0*/  @P3 STG.E.U16 desc[UR36][R4.64+0x12], R29 ;  /* 0x0000121d04003986 */ /* 0x000fe2000c101524 */
[----:B------:R-:W-:Y:S01]  /*3cd0*/  ISETP.GT.AND P3, PT, R0, 0x8, P0 ;  /* 0x000000080000780c */ /* 0x000fe20000764270 */
[----:B------:R-:W-:Y:S01]  /*3ce0*/  FMUL R41, R41, R56 ;  /* 0x0000003829297220 */ /* 0x000fe20000400000 */
[----:B------:R-:W-:Y:S01]  /*3cf0*/  ISETP.GT.AND P0, PT, R3, 0x11, PT ;  /* 0x000000110300780c */ /* 0x000fe20003f04270 */
[----:B------:R-:W-:Y:S01]  /*3d00*/  @P2 STG.E.U16 desc[UR36][R6.64+0x10], R30 ;  /* 0x0000101e06002986 */ /* 0x000fe2000c101524 */
[----:B------:R-:W-:Y:S01]  /*3d10*/  F2FP.F16.F32.PACK_AB R32, RZ, R32 ;  /* 0x00000020ff20723e */ /* 0x000fe200000000ff */
[-C--:B------:R-:W-:Y:S01]  /*3d20*/  FMUL R42, R42, R56.reuse ;  /* 0x000000382a2a7220 */ /* 0x080fe20000400000 */
[C---:B------:R-:W-:Y:S01]  /*3d30*/  ISETP.GT.AND P5, PT, R0.reuse, RZ, P0 ;  /* 0x000000ff0000720c */ /* 0x040fe200007a4270 */
[-C--:B------:R-:W-:Y:S01]  /*3d40*/  FMUL R43, R43, R56.reuse ;  /* 0x000000382b2b7220 */ /* 0x080fe20000400000 */
[----:B------:R-:W-:Y:S01]  /*3d50*/  ISETP.GT.AND P2, PT, R0, 0x8, P1 ;  /* 0x000000080000780c */ /* 0x000fe20000f44270 */
[-C--:B------:R-:W-:Y:S01]  /*3d60*/  FMUL R44, R44, R56.reuse ;  /* 0x000000382c2c7220 */ /* 0x080fe20000400000 */
[----:B------:R-:W-:Y:S01]  /*3d70*/  ISETP.GT.AND P1, PT, R3, 0x18, PT ;  /* 0x000000180300780c */ /* 0x000fe20003f24270 */
[-C--:B------:R-:W-:Y:S01]  /*3d80*/  FMUL R45, R45, R56.reuse ;  /* 0x000000382d2d7220 */ /* 0x080fe20000400000 */
[----:B------:R-:W-:Y:S01]  /*3d90*/  F2FP.F16.F32.PACK_AB R33, RZ, R33 ;  /* 0x00000021ff21723e */ /* 0x000fe200000000ff */
[----:B------:R-:W-:Y:S01]  /*3da0*/  @P3 STG.E.U16 desc[UR36][R6.64+0x12], R31 ;  /* 0x0000121f06003986 */ /* 0x000fe2000c101524 */
[----:B------:R-:W-:Y:S01]  /*3db0*/  ISETP.GT.AND P3, PT, R0, 0x8, P0 ;  /* 0x000000080000780c */ /* 0x000fe20000764270 */
[-C--:B------:R-:W-:Y:S01]  /*3dc0*/  FMUL R46, R46, R56.reuse ;  /* 0x000000382e2e7220 */ /* 0x080fe20000400000 */
[----:B------:R-:W-:Y:S01]  /*3dd0*/  ISETP.GT.AND P0, PT, R3, 0x19, PT ;  /* 0x000000190300780c */ /* 0x000fe20003f04270 */
[----:B------:R-:W-:Y:S01]  /*3de0*/  @P4 STG.E.U16 desc[UR36][R4.64+0x20], R32 ;  /* 0x0000202004004986 */ /* 0x000fe2000c101524 */
[C---:B------:R-:W-:Y:S01]  /*3df0*/  ISETP.GT.AND P4, PT, R0.reuse, RZ, P1 ;  /* 0x000000ff0000720c */ /* 0x040fe20000f84270 */
[----:B------:R-:W-:Y:S01]  /*3e00*/  FMUL R47, R47, R56 ;  /* 0x000000382f2f7220 */ /* 0x000fe20000400000 */
[----:B------:R-:W-:Y:S01]  /*3e10*/  F2FP.F16.F32.PACK_AB R34, RZ, R34 ;  /* 0x00000022ff22723e */ /* 0x000fe200000000ff */
[----:B------:R-:W-:Y:S01]  /*3e20*/  @P5 STG.E.U16 desc[UR36][R4.64+0x22], R33 ;  /* 0x0000222104005986 */ /* 0x000fe2000c101524 */
[----:B------:R-:W-:Y:S01]  /*3e30*/  ISETP.GT.AND P5, PT, R0, RZ, P0 ;  /* 0x000000ff0000720c */ /* 0x000fe200007a4270 */
[----:B------:R-:W-:Y:S01]  /*3e40*/  FMUL R48, R48, R56 ;  /* 0x0000003830307220 */ /* 0x000fe20000400000 */
[----:B------:R-:W-:Y:S01]  /*3e50*/  F2FP.F16.F32.PACK_AB R35, RZ, R35 ;  /* 0x00000023ff23723e */ /* 0x000fe200000000ff */
[----:B------:R-:W-:Y:S01]  /*3e60*/  @P2 STG.E.U16 desc[UR36][R6.64+0x20], R34 ;  /* 0x0000202206002986 */ /* 0x000fe2000c101524 */
[----:B------:R-:W-:Y:S01]  /*3e70*/  F2FP.F16.F32.PACK_AB R36, RZ, R36 ;  /* 0x00000024ff24723e */ /* 0x000fe200000000ff */
[-C--:B------:R-:W-:Y:S01]  /*3e80*/  FMUL R49, R49, R56.reuse ;  /* 0x0000003831317220 */ /* 0x080fe20000400000 */
[----:B------:R-:W-:Y:S01]  /*3e90*/  ISETP.GT.AND P2, PT, R0, 0x8, P1 ;  /* 0x000000080000780c */ /* 0x000fe20000f44270 */
[----:B------:R-:W-:Y:S01]  /*3ea0*/  @P3 STG.E.U16 desc[UR36][R6.64+0x22], R35 ;  /* 0x0000222306003986 */ /* 0x000fe2000c101524 */
[----:B------:R-:W-:Y:S01]  /*3eb0*/  ISETP.GT.AND P1, PT, R3, 0x20, PT ;  /* 0x000000200300780c */ /* 0x000fe20003f24270 */
[-C--:B------:R-:W-:Y:S01]  /*3ec0*/  FMUL R50, R50, R56.reuse ;  /* 0x0000003832327220 */ /* 0x080fe20000400000 */
[----:B------:R-:W-:Y:S01]  /*3ed0*/  F2FP.F16.F32.PACK_AB R37, RZ, R37 ;  /* 0x00000025ff25723e */ /* 0x000fe200000000ff */
[----:B------:R-:W-:Y:S01]  /*3ee0*/  @P4 STG.E.U16 desc[UR36][R4.64+0x30], R36 ;  /* 0x0000302404004986 */ /* 0x000fe2000c101524 */
[C---:B------:R-:W-:Y:S01]  /*3ef0*/  ISETP.GT.AND P3, PT, R0.reuse, 0x8, P0 ;  /* 0x000000080000780c */ /* 0x040fe20000764270 */
[-C--:B------:R-:W-:Y:S01]  /*3f00*/  FMUL R51, R51, R56.reuse ;  /* 0x0000003833337220 */ /* 0x080fe20000400000 */
[----:B------:R-:W-:Y:S01]  /*3f10*/  ISETP.GT.AND P0, PT, R3, 0x21, PT ;  /* 0x000000210300780c */ /* 0x000fe20003f04270 */
[----:B------:R-:W-:Y:S01]  /*3f20*/  @P5 STG.E.U16 desc[UR36][R4.64+0x32], R37 ;  /* 0x0000322504005986 */ /* 0x000fe2000c101524 */
        /* <DEDUP_REMOVED lines=10> */
[----:B------:R-:W-:-:S02]  /*3fd0*/  F2FP.F16.F32.PACK_AB R41, RZ, R41 ;  /* 0x00000029ff29723e */ /* 0x000fc400000000ff */
[C---:B------:R-:W-:Y:S01]  /*3fe0*/  ISETP.GT.AND P1, PT, R0.reuse, 0x8, P1 ;  /* 0x000000080000780c */ /* 0x040fe20000f24270 */
[----:B------:R-:W-:Y:S01]  /*3ff0*/  @P3 STG.E.U16 desc[UR36][R6.64+0x32], R39 ;  /* 0x0000322706003986 */ /* 0x000fe2000c101524 */
[C---:B------:R-:W-:Y:S02]  /*4000*/  ISETP.GT.AND P2, PT, R0.reuse, 0x8, P0 ;  /* 0x000000080000780c */ /* 0x040fe40000744270 */
[C---:B------:R-:W-:Y:S01]  /*4010*/  ISETP.GT.AND P0, PT, R3.reuse, 0x29, PT ;  /* 0x000000290300780c */ /* 0x040fe20003f04270 */
[----:B------:R-:W-:Y:S01]  /*4020*/  @P4 STG.E.U16 desc[UR36][R4.64+0x40], R40 ;  /* 0x0000402804004986 */ /* 0x000fe2000c101524 */
[----:B------:R-:W-:Y:S02]  /*4030*/  ISETP.GT.AND P4, PT, R3, 0x28, PT ;  /* 0x000000280300780c */ /* 0x000fe40003f84270 */
[----:B------:R-:W-:Y:S01]  /*4040*/  F2FP.F16.F32.PACK_AB R42, RZ, R42 ;  /* 0x0000002aff2a723e */ /* 0x000fe200000000ff */
[----:B------:R-:W-:Y:S01]  /*4050*/  @P5 STG.E.U16 desc[UR36][R4.64+0x42], R41 ;  /* 0x0000422904005986 */ /* 0x000fe2000c101524 */
[----:B------:R-:W-:-:S02]  /*4060*/  ISETP.GT.AND P5, PT, R0, RZ, P4 ;  /* 0x000000ff0000720c */ /* 0x000fc400027a4270 */
[C---:B------:R-:W-:Y:S01]  /*4070*/  ISETP.GT.AND P3, PT, R0.reuse, RZ, P0 ;  /* 0x000000ff0000720c */ /* 0x040fe20000764270 */
[----:B------:R-:W-:Y:S01]  /*4080*/  @P1 STG.E.U16 desc[UR36][R6.64+0x40], R42 ;  /* 0x0000402a06001986 */ /* 0x000fe2000c101524 */
[----:B------:R-:W-:Y:S02]  /*4090*/  F2FP.F16.F32.PACK_AB R43, RZ, R43 ;  /* 0x0000002bff2b723e */ /* 0x000fe400000000ff */
[----:B------:R-:W-:Y:S02]  /*40a0*/  F2FP.F16.F32.PACK_AB R44, RZ, R44 ;  /* 0x0000002cff2c723e */ /* 0x000fe400000000ff */
[C---:B------:R-:W-:Y:S01]  /*40b0*/  ISETP.GT.AND P4, PT, R0.reuse, 0x8, P4 ;  /* 0x000000080000780c */ /* 0x040fe20002784270 */
[----:B------:R-:W-:Y:S01]  /*40c0*/  @P2 STG.E.U16 desc[UR36][R6.64+0x42], R43 ;  /* 0x0000422b06002986 */ /* 0x000fe2000c101524 */
[----:B------:R-:W-:Y:S02]  /*40d0*/  F2FP.F16.F32.PACK_AB R45, RZ, R45 ;  /* 0x0000002dff2d723e */ /* 0x000fe400000000ff */
[----:B------:R-:W-:Y:S01]  /*40e0*/  ISETP.GT.AND P2, PT, R3, 0x31, PT ;  /* 0x000000310300780c */ /* 0x000fe20003f44270 */
[----:B------:R-:W-:Y:S01]  /*40f0*/  @P5 STG.E.U16 desc[UR36][R4.64+0x50], R44 ;  /* 0x0000502c04005986 */ /* 0x000fe2000c101524 */
[----:B------:R-:W-:-:S02]  /*4100*/  ISETP.GT.AND P5, PT, R0, 0x8, P0 ;  /* 0x000000080000780c */ /* 0x000fc400007a4270 */
[C---:B------:R-:W-:Y:S01]  /*4110*/  ISETP.GT.AND P1, PT, R3.reuse, 0x38, PT ;  /* 0x000000380300780c */ /* 0x040fe20003f24270 */
[----:B------:R-:W-:Y:S01]  /*4120*/  @P3 STG.E.U16 desc[UR36][R4.64+0x52], R45 ;  /* 0x0000522d04003986 */ /* 0x000fe2000c101524 */
[C---:B------:R-:W-:Y:S02]  /*4130*/  ISETP.GT.AND P3, PT, R3.reuse, 0x30, PT ;  /* 0x000000300300780c */ /* 0x040fe40003f64270 */
[----:B------:R-:W-:Y:S01]  /*4140*/  ISETP.GT.AND P0, PT, R3, 0x39, PT ;  /* 0x000000390300780c */ /* 0x000fe20003f04270 */
[----:B------:R-:W-:Y:S01]  /*4150*/  @P4 IMAD.MOV.U32 R2, RZ, RZ, R6 ;  /* 0x000000ffff024224 */ /* 0x000fe200078e0006 */
[----:B------:R-:W-:Y:S01]  /*4160*/  F2FP.F16.F32.PACK_AB R46, RZ, R46 ;  /* 0x0000002eff2e723e */ /* 0x000fe200000000ff */
[----:B------:R-:W-:Y:S01]  /*4170*/  @P4 IMAD.MOV.U32 R3, RZ, RZ, R7 ;  /* 0x000000ffff034224 */ /* 0x000fe200078e0007 */
[----:B------:R-:W-:Y:S02]  /*4180*/  F2FP.F16.F32.PACK_AB R47, RZ, R47 ;  /* 0x0000002fff2f723e */ /* 0x000fe400000000ff */
[----:B------:R-:W-:-:S02]  /*4190*/  F2FP.F16.F32.PACK_AB R48, RZ, R48 ;  /* 0x00000030ff30723e */ /* 0x000fc400000000ff */
[----:B------:R1:W-:Y:S01]  /*41a0*/  @P4 STG.E.U16 desc[UR36][R2.64+0x50], R46 ;  /* 0x0000502e02004986 */ /* 0x0003e2000c101524 */
[C---:B------:R-:W-:Y:S02]  /*41b0*/  ISETP.GT.AND P4, PT, R0.reuse, RZ, P2 ;  /* 0x000000ff0000720c */ /* 0x040fe40001784270 */
[----:B------:R-:W-:Y:S02]  /*41c0*/  F2FP.F16.F32.PACK_AB R49, RZ, R49 ;  /* 0x00000031ff31723e */ /* 0x000fe400000000ff */
[----:B------:R-:W-:Y:S02]  /*41d0*/  ISETP.GT.AND P2, PT, R0, 0x8, P2 ;  /* 0x000000080000780c */ /* 0x000fe40001744270 */
[----:B------:R-:W-:Y:S02]  /*41e0*/  F2FP.F16.F32.PACK_AB R50, RZ, R50 ;  /* 0x00000032ff32723e */ /* 0x000fe400000000ff */
[----:B------:R-:W-:Y:S02]  /*41f0*/  F2FP.F16.F32.PACK_AB R51, RZ, R51 ;  /* 0x00000033ff33723e */ /* 0x000fe400000000ff */
[----:B------:R-:W-:Y:S01]  /*4200*/  F2FP.F16.F32.PACK_AB R52, RZ, R52 ;  /* 0x00000034ff34723e */ /* 0x000fe200000000ff */
[----:B-1----:R-:W-:Y:S01]  /*4210*/  @P5 IMAD.MOV.U32 R2, RZ, RZ, R6 ;  /* 0x000000ffff025224 */ /* 0x002fe200078e0006 */
[----:B------:R-:W-:Y:S01]  /*4220*/  F2FP.F16.F32.PACK_AB R53, RZ, R53 ;  /* 0x00000035ff35723e */ /* 0x000fe200000000ff */
[----:B------:R-:W-:Y:S01]  /*4230*/  @P5 IMAD.MOV.U32 R3, RZ, RZ, R7 ;  /* 0x000000ffff035224 */ /* 0x000fe200078e0007 */
[----:B------:R-:W-:-:S02]  /*4240*/  F2FP.F16.F32.PACK_AB R54, RZ, R54 ;  /* 0x00000036ff36723e */ /* 0x000fc400000000ff */
[----:B------:R-:W-:Y:S02]  /*4250*/  F2FP.F16.F32.PACK_AB R55, RZ, R55 ;  /* 0x00000037ff37723e */ /* 0x000fe400000000ff */
[----:B------:R1:W-:Y:S01]  /*4260*/  @P5 STG.E.U16 desc[UR36][R2.64+0x52], R47 ;  /* 0x0000522f02005986 */ /* 0x0003e2000c101524 */
[C---:B------:R-:W-:Y:S02]  /*4270*/  ISETP.GT.AND P5, PT, R0.reuse, RZ, P3 ;  /* 0x000000ff0000720c */ /* 0x040fe40001fa4270 */
[----:B------:R-:W-:-:S11]  /*4280*/  ISETP.GT.AND P3, PT, R0, 0x8, P3 ;  /* 0x000000080000780c */ /* 0x000fd60001f64270 */
[----:B-1----:R-:W-:Y:S02]  /*4290*/  @P5 IMAD.MOV.U32 R2, RZ, RZ, R4 ;  /* 0x000000ffff025224 */ /* 0x002fe400078e0004 */
[----:B------:R-:W-:-:S05]  /*42a0*/  @P5 IMAD.MOV.U32 R3, RZ, RZ, R5 ;  /* 0x000000ffff035224 */ /* 0x000fca00078e0005 */
[----:B------:R1:W-:Y:S01]  /*42b0*/  @P5 STG.E.U16 desc[UR36][R2.64+0x60], R48 ;  /* 0x0000603002005986 */ /* 0x0003e2000c101524 */
[C---:B------:R-:W-:Y:S02]  /*42c0*/  ISETP.GT.AND P5, PT, R0.reuse, RZ, P0 ;  /* 0x000000ff0000720c */ /* 0x040fe400007a4270 */
[----:B------:R-:W-:Y:S01]  /*42d0*/  ISETP.GT.AND P0, PT, R0, 0x8, P0 ;  /* 0x000000080000780c */ /* 0x000fe20000704270 */
[----:B-1----:R-:W-:Y:S02]  /*42e0*/  @P4 IMAD.MOV.U32 R2, RZ, RZ, R4 ;  /* 0x000000ffff024224 */ /* 0x002fe400078e0004 */
[----:B------:R-:W-:-:S05]  /*42f0*/  @P4 IMAD.MOV.U32 R3, RZ, RZ, R5 ;  /* 0x000000ffff034224 */ /* 0x000fca00078e0005 */
[----:B------:R1:W-:Y:S01]  /*4300*/  @P4 STG.E.U16 desc[UR36][R2.64+0x62], R49 ;  /* 0x0000623102004986 */ /* 0x0003e2000c101524 */
[C---:B------:R-:W-:Y:S02]  /*4310*/  ISETP.GT.AND P4, PT, R0.reuse, RZ, P1 ;  /* 0x000000ff0000720c */ /* 0x040fe40000f84270 */
[----:B------:R-:W-:Y:S01]  /*4320*/  ISETP.GT.AND P1, PT, R0, 0x8, P1 ;  /* 0x000000080000780c */ /* 0x000fe20000f24270 */
[----:B-1----:R-:W-:Y:S02]  /*4330*/  @P3 IMAD.MOV.U32 R2, RZ, RZ, R6 ;  /* 0x000000ffff023224 */ /* 0x002fe400078e0006 */
[----:B------:R-:W-:-:S05]  /*4340*/  @P3 IMAD.MOV.U32 R3, RZ, RZ, R7 ;  /* 0x000000ffff033224 */ /* 0x000fca00078e0007 */
[----:B------:R1:W-:Y:S02]  /*4350*/  @P3 STG.E.U16 desc[UR36][R2.64+0x60], R50 ;  /* 0x0000603202003986 */ /* 0x0003e4000c101524 */
[----:B-1----:R-:W-:Y:S02]  /*4360*/  @P2 IMAD.MOV.U32 R2, RZ, RZ, R6 ;  /* 0x000000ffff022224 */ /* 0x002fe400078e0006 */
[----:B------:R-:W-:-:S05]  /*4370*/  @P2 IMAD.MOV.U32 R3, RZ, RZ, R7 ;  /* 0x000000ffff032224 */ /* 0x000fca00078e0007 */
[----:B------:R1:W-:Y:S02]  /*4380*/  @P2 STG.E.U16 desc[UR36][R2.64+0x62], R51 ;  /* 0x0000623302002986 */ /* 0x0003e4000c101524 */
[----:B-1----:R-:W-:Y:S02]  /*4390*/  @P4 IMAD.MOV.U32 R2, RZ, RZ, R4 ;  /* 0x000000ffff024224 */ /* 0x002fe400078e0004 */
[----:B------:R-:W-:-:S05]  /*43a0*/  @P4 IMAD.MOV.U32 R3, RZ, RZ, R5 ;  /* 0x000000ffff034224 */ /* 0x000fca00078e0005 */
[----:B------:R1:W-:Y:S04]  /*43b0*/  @P4 STG.E.U16 desc[UR36][R2.64+0x70], R52 ;  /* 0x0000703402004986 */ /* 0x0003e8000c101524 */
[----:B------:R2:W-:Y:S01]  /*43c0*/  @P5 STG.E.U16 desc[UR36][R4.64+0x72], R53 ;  /* 0x0000723504005986 */ /* 0x0005e2000c101524 */
[----:B-1----:R-:W-:Y:S02]  /*43d0*/  @P1 IMAD.MOV.U32 R2, RZ, RZ, R6 ;  /* 0x000000ffff021224 */ /* 0x002fe400078e0006 */
[----:B------:R-:W-:-:S05]  /*43e0*/  @P1 IMAD.MOV.U32 R3, RZ, RZ, R7 ;  /* 0x000000ffff031224 */ /* 0x000fca00078e0007 */
[----:B------:R2:W-:Y:S04]  /*43f0*/  @P1 STG.E.U16 desc[UR36][R2.64+0x70], R54 ;  /* 0x0000703602001986 */ /* 0x0005e8000c101524 */
[----:B------:R2:W-:Y:S02]  /*4400*/  @P0 STG.E.U16 desc[UR36][R6.64+0x72], R55 ;  /* 0x0000723706000986 */ /* 0x0005e4000c101524 */
.L_x_95:
[----:B------:R-:W-:Y:S05]  /*4410*/  BSYNC B0 ;  /* 0x0000000000007941 */ /* 0x000fea0003800000 */
.L_x_33:
[----:B0-2---:R-:W2:Y:S01]  /*4420*/  LDL.64 R2, [R1] ;  /* 0x0000000001027983 */ /* 0x005ea20000100a00 */
[----:B------:R-:W-:Y:S01]  /*4430*/  ULDC.64 UR4, c[0x0][0x650] ;  /* 0x0001940000047ab9 */ /* 0x000fe20000000a00 */
[----:B------:R0:W-:Y:S01]  /*4440*/  SYNCS.ARRIVE.TRANS64.A1T0 RZ, [R64+UR47], RZ ;  /* 0x000000ff40ff79a7 */ /* 0x0001e2000810002f */
[----:B------:R-:W-:Y:S01]  /*4450*/  PRMT R0, RZ, 0x7610, R0 ;  /* 0x00007610ff007816 */ /* 0x000fe20000000000 */
[----:B-----5:R-:W-:Y:S02]  /*4460*/  IMAD.MOV.U32 R19, RZ, RZ, -0x1 ;  /* 0xffffffffff137424 */ /* 0x020fe400078e00ff */
[----:B------:R-:W-:Y:S01]  /*4470*/  IMAD.MOV.U32 R22, RZ, RZ, -0x1 ;  /* 0xffffffffff167424 */ /* 0x000fe200078e00ff */
[----:B--2---:R-:W-:-:S04]  /*4480*/  LEA R18, P0, R2, R18, 0x1 ;  /* 0x0000001202127211 */ /* 0x004fc800078008ff */
[----:B------:R-:W-:Y:S01]  /*4490*/  LEA.HI.X R17, R2, R17, R23, 0x1, P0 ;  /* 0x0000001102117211 */ /* 0x000fe200000f0c17 */
[----:B------:R-:W-:Y:S01]  /*44a0*/  IMAD.MOV.U32 R2, RZ, RZ, -0x1 ;  /* 0xffffffffff027424 */ /* 0x000fe200078e00ff */
[----:B------:R-:W-:-:S04]  /*44b0*/  ISETP.GE.U32.AND P0, PT, R18, UR4, PT ;  /* 0x0000000412007c0c */ /* 0x000fc8000bf06070 */
[----:B------:R-:W-:-:S13]  /*44c0*/  ISETP.GE.U32.AND.EX P0, PT, R17, UR5, PT, P0 ;  /* 0x0000000511007c0c */ /* 0x000fda000bf06100 */
[----:B0-----:R-:W-:Y:S05]  /*44d0*/  @P0 BRA `(.L_x_96) ;  /* 0x0000000400700947 */ /* 0x001fea0003800000 */
[----:B-1----:R-:W0:Y:S01]  /*44e0*/  S2R R10, SR_CTAID.X ;  /* 0x00000000000a7919 */ /* 0x002e220000002500 */
[----:B---34-:R-:W1:Y:S01]  /*44f0*/  LDC.64 R8, c[0x0][0x628] ;  /* 0x00018a00ff087b82 */ /* 0x018e620000000a00 */
[----:B------:R-:W-:Y:S01]  /*4500*/  ULDC UR4, c[0x0][0x150] ;  /* 0x0000540000047ab9 */ /* 0x000fe20000000800 */
[----:B------:R-:W-:Y:S01]  /*4510*/  IMAD.MOV.U32 R6, RZ, RZ, R18 ;  /* 0x000000ffff067224 */ /* 0x000fe200078e0012 */
[----:B------:R-:W2:Y:S01]  /*4520*/  S2R R20, SR_CTAID.Y ;  /* 0x0000000000147919 */ /* 0x000ea20000002600 */
[----:B------:R-:W-:-:S04]  /*4530*/  IMAD.MOV.U32 R7, RZ, RZ, R17 ;  /* 0x000000ffff077224 */ /* 0x000fc800078e0011 */
[----:B------:R-:W3:Y:S08]  /*4540*/  LDC R15, c[0x0][0x144] ;  /* 0x00005100ff0f7b82 */ /* 0x000ef00000000800 */
[----:B------:R-:W4:Y:S08]  /*4550*/  LDC R0, c[0x0][0x630] ;  /* 0x00018c00ff007b82 */ /* 0x000f300000000800 */
[----:B------:R-:W2:Y:S01]  /*4560*/  LDC.64 R12, c[0x0][0x620] ;  /* 0x00018800ff0c7b82 */ /* 0x000ea20000000a00 */
[----:B-1----:R-:W-:-:S04]  /*4570*/  ISETP.NE.U32.AND P0, PT, R8, RZ, PT ;  /* 0x000000ff0800720c */ /* 0x002fc80003f05070 */
[----:B------:R-:W-:Y:S02]  /*4580*/  ISETP.NE.AND.EX P0, PT, R9, RZ, PT, P0 ;  /* 0x000000ff0900720c */ /* 0x000fe40003f05300 */
[----:B0-----:R-:W-:-:S05]  /*4590*/  I2FP.F32.U32 R2, R10 ;  /* 0x0000000a00027245 */ /* 0x001fca0000201000 */
[----:B------:R-:W-:-:S04]  /*45a0*/  FMUL R2, R2, UR4 ;  /* 0x0000000402027c20 */ /* 0x000fc80008400000 */
[----:B------:R0:W1:Y:S02]  /*45b0*/  F2I.U32.TRUNC.NTZ R14, R2 ;  /* 0x00000002000e7305 */ /* 0x000064000020f000 */
[----:B---34-:R-:W-:Y:S05]  /*45c0*/  @!P0 BRA `(.L_x_97) ;  /* 0x0000000000288947 */ /* 0x018fea0003800000 */
[----:B------:R-:W3:Y:S02]  /*45d0*/  LDC R3, c[0x0][0x634] ;  /* 0x00018d00ff037b82 */ /* 0x000ee40000000800 */
[----:B---3--:R-:W-:-:S05]  /*45e0*/  IADD3 R7, P0, R18, R3, RZ ;  /* 0x0000000312077210 */ /* 0x008fca0007f1e0ff */
[----:B------:R-:W-:-:S04]  /*45f0*/  IMAD.X R11, RZ, RZ, R17, P0 ;  /* 0x000000ffff0b7224 */ /* 0x000fc800000e0611 */
[----:B0-----:R-:W-:-:S04]  /*4600*/  IMAD.WIDE.U32 R2, R11, R8, RZ ;  /* 0x000000080b027225 */ /* 0x001fc800078e00ff */
[----:B------:R-:W-:-:S04]  /*4610*/  IMAD.WIDE.U32 R4, P0, R7, R9, R2 ;  /* 0x0000000907047225 */ /* 0x000fc80007800002 */
[----:B------:R-:W-:-:S04]  /*4620*/  IMAD.WIDE.U32 R2, R7, R8, RZ ;  /* 0x0000000807027225 */ /* 0x000fc800078e00ff */
[----:B------:R-:W-:Y:S01]  /*4630*/  IMAD.X R7, RZ, RZ, RZ, P0 ;  /* 0x000000ffff077224 */ /* 0x000fe200000e06ff */
[----:B------:R-:W-:Y:S01]  /*4640*/  IADD3 RZ, P0, R3, R4, RZ ;  /* 0x0000000403ff7210 */ /* 0x000fe20007f1e0ff */
[----:B------:R-:W-:-:S04]  /*4650*/  IMAD.MOV.U32 R6, RZ, RZ, R5 ;  /* 0x000000ffff067224 */ /* 0x000fc800078e0005 */
[----:B------:R-:W-:-:S08]  /*4660*/  IMAD.WIDE.U32.X R6, R11, R9, R6, P0 ;  /* 0x000000090b067225 */ /* 0x000fd000000e0406 */
.L_x_97:
[----:B------:R-:W3:Y:S01]  /*4670*/  LDC.64 R26, c[0x0][0x640] ;  /* 0x00019000ff1a7b82 */ /* 0x000ee20000000a00 */
[-C--:B------:R-:W-:Y:S01]  /*4680*/  SHF.R.U64 R11, R6, R0.reuse, R7 ;  /* 0x00000000060b7219 */ /* 0x080fe20000001207 */
[----:B------:R-:W-:Y:S01]  /*4690*/  IMAD.MOV.U32 R19, RZ, RZ, R17 ;  /* 0x000000ffff137224 */ /* 0x000fe200078e0011 */
[----:B------:R-:W-:Y:S01]  /*46a0*/  SHF.R.U32.HI R0, RZ, R0, R7 ;  /* 0x00000000ff007219 */ /* 0x000fe20000011607 */
[----:B-1----:R-:W-:Y:S01]  /*46b0*/  IMAD.MOV R14, RZ, RZ, -R14 ;  /* 0x000000ffff0e7224 */ /* 0x002fe200078e0a0e */
[----:B------:R-:W-:Y:S01]  /*46c0*/  IADD3 R5, P0, RZ, -R11, RZ ;  /* 0x8000000bff057210 */ /* 0x000fe20007f1e0ff */
[----:B------:R-:W-:Y:S01]  /*46d0*/  ULDC UR4, c[0x0][0x154] ;  /* 0x0000550000047ab9 */ /* 0x000fe20000000800 */
[----:B------:R-:W-:Y:S01]  /*46e0*/  IMAD.MOV.U32 R7, RZ, RZ, 0x1 ;  /* 0x00000001ff077424 */ /* 0x000fe200078e00ff */
[----:B------:R-:W1:Y:S01]  /*46f0*/  LDC R4, c[0x0][0x618] ;  /* 0x00018600ff047b82 */ /* 0x000e620000000800 */
[----:B------:R-:W-:Y:S02]  /*4700*/  IMAD R22, R15, R14, R10 ;  /* 0x0000000e0f167224 */ /* 0x000fe400078e020a */
[----:B------:R-:W-:-:S04]  /*4710*/  IMAD.X R3, RZ, RZ, ~R0, P0 ;  /* 0x000000ffff037224 */ /* 0x000fc800000e0e00 */
[-C--:B--2---:R-:W-:Y:S01]  /*4720*/  IMAD R0, R3, R12.reuse, RZ ;  /* 0x0000000c03007224 */ /* 0x084fe200078e02ff */
[----:B------:R-:W2:Y:S01]  /*4730*/  LDC R6, c[0x0][0x608] ;  /* 0x00018200ff067b82 */ /* 0x000ea20000000800 */
[----:B0-----:R-:W-:-:S04]  /*4740*/  IMAD.WIDE.U32 R2, R5, R12, R18 ;  /* 0x0000000c05027225 */ /* 0x001fc800078e0012 */
[----:B------:R-:W-:Y:S01]  /*4750*/  IMAD R5, R5, R13, R0 ;  /* 0x0000000d05057224 */ /* 0x000fe200078e0200 */
[----:B------:R-:W-:Y:S02]  /*4760*/  I2FP.F32.U32 R0, R20 ;  /* 0x0000001400007245 */ /* 0x000fe40000201000 */
[----:B------:R-:W0:Y:S01]  /*4770*/  LDC R24, c[0x0][0x658] ;  /* 0x00019600ff187b82 */ /* 0x000e220000000800 */
[----:B------:R-:W-:Y:S01]  /*4780*/  IMAD.IADD R3, R3, 0x1, R5 ;  /* 0x0000000103037824 */ /* 0x000fe200078e0205 */
[----:B---3--:R-:W-:Y:S01]  /*4790*/  ISETP.NE.U32.AND P0, PT, R26, RZ, PT ;  /* 0x000000ff1a00720c */ /* 0x008fe20003f05070 */
[----:B------:R-:W-:Y:S01]  /*47a0*/  FMUL R0, R0, UR4 ;  /* 0x0000000400007c20 */ /* 0x000fe20008400000 */
[----:B------:R-:W-:Y:S02]  /*47b0*/  IMAD.MOV.U32 R5, RZ, RZ, -0x1 ;  /* 0xffffffffff057424 */ /* 0x000fe400078e00ff */
[----:B------:R-:W-:Y:S01]  /*47c0*/  ISETP.NE.AND.EX P0, PT, R27, RZ, PT, P0 ;  /* 0x000000ff1b00720c */ /* 0x000fe20003f05300 */
[----:B------:R3:W4:Y:S01]  /*47d0*/  F2I.U32.TRUNC.NTZ R12, R0 ;  /* 0x00000000000c7305 */ /* 0x000722000020f000 */
[----:B------:R-:W3:Y:S01]  /*47e0*/  LDC R15, c[0x0][0x148] ;  /* 0x00005200ff0f7b82 */ /* 0x000ee20000000800 */
[----:B-1----:R-:W-:-:S02]  /*47f0*/  SHF.R.U64 R10, R2, R4, R3 ;  /* 0x00000004020a7219 */ /* 0x002fc40000001203 */
[----:B------:R-:W-:-:S05]  /*4800*/  SHF.R.U32.HI R3, RZ, R4, R3 ;  /* 0x00000004ff037219 */ /* 0x000fca0000011603 */
[----:B------:R-:W1:Y:S01]  /*4810*/  LDC R14, c[0x0][0x600] ;  /* 0x00018000ff0e7b82 */ /* 0x000e620000000800 */
[-CC-:B--2---:R-:W-:Y:S02]  /*4820*/  SHF.R.U64 R8, R10, R6.reuse, R3.reuse ;  /* 0x000000060a087219 */ /* 0x184fe40000001203 */
[----:B------:R-:W-:-:S05]  /*4830*/  SHF.R.U32.HI R3, RZ, R6, R3 ;  /* 0x00000006ff037219 */ /* 0x000fca0000011603 */
[----:B------:R-:W2:Y:S01]  /*4840*/  LDC R21, c[0x0][0x648] ;  /* 0x00019200ff157b82 */ /* 0x000ea20000000800 */
[-CC-:B0-----:R-:W-:Y:S02]  /*4850*/  SHF.R.U64 R13, R8, R24.reuse, R3.reuse ;  /* 0x00000018080d7219 */ /* 0x181fe40000001203 */
[-C--:B------:R-:W-:Y:S02]  /*4860*/  SHF.L.U32 R5, R5, R24.reuse, RZ ;  /* 0x0000001805057219 */ /* 0x080fe400000006ff */
[-C--:B------:R-:W-:Y:S01]  /*4870*/  SHF.R.U32.HI R3, RZ, R24.reuse, R3 ;  /* 0x00000018ff037219 */ /* 0x080fe20000011603 */
[----:B------:R-:W-:Y:S01]  /*4880*/  IMAD.MOV.U32 R2, RZ, RZ, R13 ;  /* 0x000000ffff027224 */ /* 0x000fe200078e000d */
[----:B------:R-:W-:Y:S01]  /*4890*/  SHF.L.U32 R24, R7, R24, RZ ;  /* 0x0000001807187219 */ /* 0x000fe200000006ff */
[----:B------:R-:W0:Y:S01]  /*48a0*/  LDC R25, c[0x0][0x638] ;  /* 0x00018e00ff197b82 */ /* 0x000e220000000800 */
[----:B------:R-:W-:-:S07]  /*48b0*/  LOP3.LUT R19, RZ, R5, RZ, 0x33, !PT ;  /* 0x00000005ff137212 */ /* 0x000fce00078e33ff */
[----:B------:R-:W0:Y:S01]  /*48c0*/  LDC R28, c[0x0][0x610] ;  /* 0x00018400ff1c7b82 */ /* 0x000e220000000800 */
[----:B----4-:R-:W-:Y:S05]  /*48d0*/  @!P0 BRA `(.L_x_98) ;  /* 0x0000000000288947 */ /* 0x010fea0003800000 */
[----:B---3--:R-:W3:Y:S02]  /*48e0*/  LDC R0, c[0x0][0x64c] ;  /* 0x00019300ff007b82 */ /* 0x008ee40000000800 */
[----:B---3--:R-:W-:-:S05]  /*48f0*/  IADD3 R7, P0, R13, R0, RZ ;  /* 0x000000000d077210 */ /* 0x008fca0007f1e0ff */
        /* <DEDUP_REMOVED lines=8> */
.L_x_98:
[----:B------:R-:W4:Y:S01]  /*4980*/  LDC R4, c[0x0][0x65c] ;  /* 0x00019700ff047b82 */ /* 0x000f220000000800 */
[----:B--23--:R-:W-:Y:S01]  /*4990*/  SHF.R.U64 R0, R2, R21, R3 ;  /* 0x0000001502007219 */ /* 0x00cfe20000001203 */
[----:B-1----:R-:W-:Y:S01]  /*49a0*/  VIADD R3, R14, 0xffffffff ;  /* 0xffffffff0e037836 */ /* 0x002fe20000000000 */
[----:B------:R-:W-:Y:S01]  /*49b0*/  LOP3.LUT R19, R8, R19, RZ, 0xc0, !PT ;  /* 0x0000001308137212 */ /* 0x000fe200078ec0ff */
[----:B------:R-:W-:Y:S02]  /*49c0*/  IMAD.MOV R12, RZ, RZ, -R12 ;  /* 0x000000ffff0c7224 */ /* 0x000fe400078e0a0c */
[----:B------:R-:W-:Y:S01]  /*49d0*/  IMAD.MOV R2, RZ, RZ, -R0 ;  /* 0x000000ffff027224 */ /* 0x000fe200078e0a00 */
[----:B------:R-:W-:Y:S01]  /*49e0*/  LOP3.LUT R3, R10, R3, RZ, 0xc0, !PT ;  /* 0x000000030a037212 */ /* 0x000fe200078ec0ff */
[----:B------:R-:W-:Y:S02]  /*49f0*/  IMAD R19, R24, R0, R19 ;  /* 0x0000000018137224 */ /* 0x000fe400078e0213 */
[----:B0-----:R-:W-:-:S04]  /*4a00*/  IMAD R0, R2, R25, R13 ;  /* 0x0000001902007224 */ /* 0x001fc800078e020d */
[----:B------:R-:W-:Y:S01]  /*4a10*/  IMAD R2, R0, R14, R3 ;  /* 0x0000000e00027224 */ /* 0x000fe200078e0203 */
[----:B----4-:R-:W-:Y:S01]  /*4a20*/  ISETP.NE.AND P0, PT, R4, 0x1, PT ;  /* 0x000000010400780c */ /* 0x010fe20003f05270 */
[----:B------:R-:W-:-:S05]  /*4a30*/  IMAD.MOV.U32 R4, RZ, RZ, 0x1 ;  /* 0x00000001ff047424 */ /* 0x000fca00078e00ff */
[----:B------:R-:W-:-:S07]  /*4a40*/  PRMT R0, R4, 0x7610, R0 ;  /* 0x0000761004007816 */ /* 0x000fce0000000000 */
[----:B------:R-:W-:-:S04]  /*4a50*/  @P0 IMAD R22, R15, R12, R20 ;  /* 0x0000000c0f160224 */ /* 0x000fc800078e0214 */
[----:B------:R-:W-:-:S05]  /*4a60*/  IMAD R19, R19, R28, R22 ;  /* 0x0000001c13137224 */ /* 0x000fca00078e0216 */
[----:B------:R-:W-:Y:S02]  /*4a70*/  SEL R22, R2, R19, !P0 ;  /* 0x0000001302167207 */ /* 0x000fe40004000000 */
[----:B------:R-:W-:Y:S01]  /*4a80*/  SEL R19, R19, R2, !P0 ;  /* 0x0000000213137207 */ /* 0x000fe20004000000 */
[----:B------:R-:W-:-:S07]  /*4a90*/  IMAD.MOV.U32 R2, RZ, RZ, R11 ;  /* 0x000000ffff027224 */ /* 0x000fce00078e000b */
.L_x_96:
[----:B------:R-:W-:Y:S02]  /*4aa0*/  LOP3.LUT P0, RZ, R0, 0xff, RZ, 0xc0, !PT ;  /* 0x000000ff00ff7812 */ /* 0x000fe4000780c0ff */
[----:B------:R-:W-:-:S11]  /*4ab0*/  LOP3.LUT R71, R71, 0x1, RZ, 0x3c, !PT ;  /* 0x0000000147477812 */ /* 0x000fd600078e3cff */
[----:B------:R-:W-:Y:S05]  /*4ac0*/  @P0 BRA `(.L_x_99) ;  /* 0xffffffcc00440947 */ /* 0x000fea000383ffff */
[----:B------:R-:W-:Y:S05]  /*4ad0*/  EXIT ;  /* 0x000000000000794d */ /* 0x000fea0003800000 */
.L_x_14:
[----:B------:R-:W-:-:S08]  /*4ae0*/  ISETP.NE.AND P0, PT, R0, RZ, PT ;  /* 0x000000ff0000720c */ /* 0x000fd00003f05270 */
[----:B0-----:R-:W0:-:S00]  /*4af0*/  USETMAXREG.DEALLOC.CTAPOOL 0x28 ;  /* 0x00000028000079c8 */ /* 0x001e0000080e0500 */
[----:B------:R-:W-:Y:S05]  /*4b00*/  @P0 EXIT ;  /* 0x000000000000094d */ /* 0x000fea0003800000 */
[----:B0-----:R-:W-:Y:S01]  /*4b10*/  LOP3.LUT P0, RZ, R8, 0xff, RZ, 0xc0, !PT ;  /* 0x000000ff08ff7812 */ /* 0x001fe2000780c0ff */
[----:B------:R-:W-:Y:S02]  /*4b20*/  IMAD.MOV.U32 R0, RZ, RZ, 0x1 ;  /* 0x00000001ff007424 */ /* 0x000fe400078e00ff */
[----:B------:R-:W-:-:S10]  /*4b30*/  IMAD.MOV.U32 R6, RZ, RZ, RZ ;  /* 0x000000ffff067224 */ /* 0x000fd400078e00ff */
[----:B------:R-:W-:Y:S05]  /*4b40*/  @!P0 BRA `(.L_x_100) ;  /* 0x0000000c00148947 */ /* 0x000fea0003800000 */
[----:B------:R-:W-:Y:S01]  /*4b50*/  LOP3.LUT P0, RZ, R4, 0x1f, RZ, 0xc0, !PT ;  /* 0x0000001f04ff7812 */ /* 0x000fe2000780c0ff */
[----:B------:R-:W-:Y:S01]  /*4b60*/  ULDC UR5, c[0x0][0x658] ;  /* 0x0001960000057ab9 */ /* 0x000fe20000000800 */
[----:B------:R-:W-:Y:S01]  /*4b70*/  UMOV UR6, 0xffffffff ;  /* 0xffffffff00067882 */ /* 0x000fe20000000000 */
[----:B------:R-:W-:Y:S01]  /*4b80*/  BSSY B0, `(.L_x_100) ;  /* 0x00000c1000007945 */ /* 0x000fe20003800000 */
[----:B------:R-:W-:Y:S01]  /*4b90*/  USHF.L.U32 UR6, UR6, UR5, URZ ;  /* 0x0000000506067299 */ /* 0x000fe2000800063f */
[C---:B------:R-:W-:Y:S01]  /*4ba0*/  ISETP.NE.AND P2, PT, R3.reuse, RZ, PT ;  /* 0x000000ff0300720c */ /* 0x040fe20003f45270 */
[----:B------:R-:W-:Y:S01]  /*4bb0*/  IMAD.MOV.U32 R8, RZ, RZ, 0x1 ;  /* 0x00000001ff087424 */ /* 0x000fe200078e00ff */
[----:B------:R-:W-:Y:S01]  /*4bc0*/  ISETP.NE.OR P0, PT, R3, RZ, !P0 ;  /* 0x000000ff0300720c */ /* 0x000fe20004705670 */
[----:B------:R-:W-:Y:S01]  /*4bd0*/  IMAD.MOV.U32 R0, RZ, RZ, 0x1 ;  /* 0x00000001ff007424 */ /* 0x000fe200078e00ff */
[----:B------:R-:W-:Y:S01]  /*4be0*/  LOP3.LUT R7, R16, 0x2, RZ, 0xfc, !PT ;  /* 0x0000000210077812 */ /* 0x000fe200078efcff */
[----:B------:R-:W-:Y:S01]  /*4bf0*/  IMAD.MOV.U32 R6, RZ, RZ, RZ ;  /* 0x000000ffff067224 */ /* 0x000fe200078e00ff */
[----:B------:R-:W-:Y:S01]  /*4c00*/  ULDC UR4, c[0x0][0x600] ;  /* 0x0001800000047ab9 */ /* 0x000fe20000000800 */
[----:B------:R-:W-:Y:S01]  /*4c10*/  UMOV UR7, 0x1 ;  /* 0x0000000100077882 */ /* 0x000fe20000000000 */
[----:B------:R-:W-:-:S02]  /*4c20*/  UIADD3 UR19, UR40, 0x1, URZ ;  /* 0x0000000128137890 */ /* 0x000fc4000fffe03f */
[----:B------:R-:W-:Y:S02]  /*4c30*/  UIADD3 UR15, UR4, -0x1, URZ ;  /* 0xffffffff040f7890 */ /* 0x000fe4000fffe03f */
[----:B------:R-:W-:Y:S02]  /*4c40*/  USHF.L.U32 UR17, UR7, UR5, URZ ;  /* 0x0000000507117299 */ /* 0x000fe4000800063f */
[----:B------:R-:W-:Y:S01]  /*4c50*/  ULOP3.LUT UR16, URZ, UR6, URZ, 0x33, !UPT ;  /* 0x000000063f107292 */ /* 0x000fe2000f8e333f */
[----:B------:R-:W-:-:S11]  /*4c60*/  ULDC.64 UR20, c[0x0][0x198] ;  /* 0x0000660000147ab9 */ /* 0x000fd60000000a00 */
.L_x_112:
[----:B------:R-:W-:-:S03]  /*4c70*/  UMOV UR4, 0xffffffff ;  /* 0xffffffff00047882 */ /* 0x000fc60000000000 */
[----:B------:R-:W-:Y:S05]  /*4c80*/  BRA.DIV UR4, `(.L_x_101) ;  /* 0x0000001e04387947 */ /* 0x000fea000b800000 */
[----:B------:R-:W-:-:S13]  /*4c90*/  ELECT P6, URZ, PT ;  /* 0x00000000003f782f */ /* 0x000fda00038c0000 */
.L_x_149:
[----:B------:R-:W0:Y:S01]  /*4ca0*/  LDC R3, c[0x0][0x28c] ;  /* 0x0000a300ff037b82 */ /* 0x000e220000000800 */
[----:B------:R-:W-:Y:S01]  /*4cb0*/  BSSY B1, `(.L_x_102) ;  /* 0x0000035000017945 */ /* 0x000fe20003800000 */
[----:B0-----:R-:W-:-:S13]  /*4cc0*/  ISETP.LT.OR P6, PT, R3, 0x1, !P6 ;  /* 0x000000010300780c */ /* 0x001fda00077c1670 */
[----:B------:R-:W-:Y:S05]  /*4cd0*/  @P6 BRA `(.L_x_103) ;  /* 0x0000000000c86947 */ /* 0x000fea0003800000 */
[----:B------:R-:W-:Y:S02]  /*4ce0*/  IMAD.SHL.U32 R22, R22, 0x40, RZ ;  /* 0x0000004016167824 */ /* 0x000fe400078e00ff */
[----:B------:R-:W-:Y:S02]  /*4cf0*/  IMAD.SHL.U32 R19, R19, 0x40, RZ ;  /* 0x0000004013137824 */ /* 0x000fe400078e00ff */
[----:B------:R-:W-:Y:S02]  /*4d00*/  IMAD.MOV.U32 R12, RZ, RZ, RZ ;  /* 0x000000ffff0c7224 */ /* 0x000fe400078e00ff */
[----:B------:R-:W-:Y:S02]  /*4d10*/  IMAD.U32 R13, RZ, RZ, UR19 ;  /* 0x00000013ff0d7e24 */ /* 0x000fe4000f8e00ff */
[----:B------:R-:W-:Y:S02]  /*4d20*/  IMAD.MOV.U32 R3, RZ, RZ, R0 ;  /* 0x000000ffff037224 */ /* 0x000fe400078e0000 */
[----:B------:R-:W-:-:S07]  /*4d30*/  IMAD.MOV.U32 R4, RZ, RZ, R6 ;  /* 0x000000ffff047224 */ /* 0x000fce00078e0006 */
.L_x_107:
[----:B------:R-:W0:Y:S01]  /*4d40*/  S2R R10, SR_CgaCtaId ;  /* 0x00000000000a7919 */ /* 0x000e220000008800 */
[----:B------:R-:W-:Y:S01]  /*4d50*/  MOV R5, 0x400 ;  /* 0x0000040000057802 */ /* 0x000fe20000000f00 */
[----:B------:R-:W1:Y:S03]  /*4d60*/  @!P2 LDC R9, c[0x0][0x500] ;  /* 0x00014000ff09ab82 */ /* 0x000e660000000800 */
[----:B0-----:R-:W-:Y:S02]  /*4d70*/  LEA R11, R10, R5, 0x18 ;  /* 0x000000050a0b7211 */ /* 0x001fe400078ec0ff */
[----:B------:R-:W-:-:S03]  /*4d80*/  SHF.L.U32 R5, R3, 0x1f, RZ ;  /* 0x0000001f03057819 */ /* 0x000fc600000006ff */
[----:B------:R-:W-:-:S04]  /*4d90*/  IMAD R10, R4, 0x8, R11 ;  /* 0x00000008040a7824 */ /* 0x000fc800078e020b */
[----:B------:R-:W0:Y:S02]  /*4da0*/  SYNCS.PHASECHK.TRANS64.TRYWAIT P1, [R10+URZ+0xe0], R5 ;  /* 0x0000e0050a0075a7 */ /* 0x000e24000802017f */
[----:B01----:R-:W-:Y:S05]  /*4db0*/  @!P1 BRA `(.L_x_104) ;  /* 0x0000001c000c9947 */ /* 0x003fea0003800000 */
.L_x_150:
[----:B0-----:R-:W-:Y:S01]  /*4dc0*/  PRMT R5, R7, 0x9910, RZ ;  /* 0x0000991007057816 */ /* 0x001fe200000000ff */
[----:B------:R0:W-:Y:S03]  /*4dd0*/  @!P2 SYNCS.ARRIVE.TRANS64 RZ, [R10+URZ], R9 ;  /* 0x000000090affa9a7 */ /* 0x0001e6000800003f */
[----:B------:R-:W-:-:S13]  /*4de0*/  ISETP.NE.AND P1, PT, R5, 0x2, PT ;  /* 0x000000020500780c */ /* 0x000fda0003f25270 */
[----:B0-----:R-:W-:Y:S05]  /*4df0*/  @P1 BRA `(.L_x_105) ;  /* 0x0000000000041947 */ /* 0x001fea0003800000 */
[----:B------:R-:W-:Y:S01]  /*4e00*/  BPT.TRAP 0x1 ;  /* 0x000000040000795c */ /* 0x000fe20000300000 */
.L_x_105:
[----:B------:R-:W-:Y:S05]  /*4e10*/  @P0 BRA `(.L_x_106) ;  /* 0x0000000000040947 */ /* 0x000fea0003800000 */
[----:B------:R-:W-:Y:S01]  /*4e20*/  BPT.TRAP 0x1 ;  /* 0x000000040000795c */ /* 0x000fe20000300000 */
.L_x_106:
[----:B------:R-:W-:Y:S01]  /*4e30*/  IMAD R11, R4, 0x1000, R11 ;  /* 0x00001000040b7824 */ /* 0x000fe200078e020b */
[----:B------:R-:W-:Y:S01]  /*4e40*/  R2UR UR9, R10 ;  /* 0x000000000a0972ca */ /* 0x000fe200000e0000 */
[----:B------:R-:W-:Y:S01]  /*4e50*/  VIADD R13, R13, 0xffffffff ;  /* 0xffffffff0d0d7836 */ /* 0x000fe20000000000 */
[----:B------:R-:W-:Y:S01]  /*4e60*/  UIADD3 UR4, UP0, UR20, 0xf0, URZ ;  /* 0x000000f014047890 */ /* 0x000fe2000ff1e03f */
[----:B------:R-:W-:Y:S01]  /*4e70*/  R2UR UR11, R19 ;  /* 0x00000000130b72ca */ /* 0x000fe200000e0000 */
[----:B------:R-:W-:Y:S01]  /*4e80*/  UIADD3 UR22, UP1, UR20, 0x1f0, URZ ;  /* 0x000001f014167890 */ /* 0x000fe2000ff3e03f */
[----:B------:R-:W-:Y:S01]  /*4e90*/  R2UR UR8, R11 ;  /* 0x000000000b0872ca */ /* 0x000fe200000e0000 */
[----:B------:R-:W-:Y:S01]  /*4ea0*/  UIADD3.X UR5, URZ, UR21, URZ, UP0, !UPT ;  /* 0x000000153f057290 */ /* 0x000fe200087fe43f */
[----:B------:R-:W-:Y:S01]  /*4eb0*/  R2UR UR10, R12 ;  /* 0x000000000c0a72ca */ /* 0x000fe200000e0000 */
[----:B------:R-:W-:Y:S01]  /*4ec0*/  VIADD R4, R4, 0x1 ;  /* 0x0000000104047836 */ /* 0x000fe20000000000 */
[----:B------:R-:W-:Y:S01]  /*4ed0*/  R2UR UR12, R2 ;  /* 0x00000000020c72ca */ /* 0x000fe200000e0000 */
[----:B------:R-:W-:Y:S01]  /*4ee0*/  UIADD3.X UR23, URZ, UR21, URZ, UP1, !UPT ;  /* 0x000000153f177290 */ /* 0x000fe20008ffe43f */
[----:B------:R-:W-:Y:S01]  /*4ef0*/  R2UR UR18, R22 ;  /* 0x00000000161272ca */ /* 0x000fe200000e0000 */
[----:B------:R-:W-:Y:S01]  /*4f00*/  UMOV UR6, 0x0 ;  /* 0x0000000000067882 */ /* 0x000fe20000000000 */
[----:B------:R-:W-:Y:S01]  /*4f10*/  ISETP.GT.AND P3, PT, R13, 0x1, PT ;  /* 0x000000010d00780c */ /* 0x000fe20003f64270 */
[----:B------:R-:W-:Y:S01]  /*4f20*/  UMOV UR7, 0x10000000 ;  /* 0x1000000000077882 */ /* 0x000fe20000000000 */
[----:B------:R-:W-:Y:S01]  /*4f30*/  ISETP.NE.AND P1, PT, R4, 0x1c, PT ;  /* 0x0000001c0400780c */ /* 0x000fe20003f25270 */
[----:B------:R-:W-:-:S02]  /*4f40*/  VIADD R12, R12, 0x20 ;  /* 0x000000200c0c7836 */ /* 0x000fc40000000000 */
[----:B------:R-:W-:Y:S01]  /*4f50*/  UIADD3 UR13, UR8, 0x300, URZ ;  /* 0x00000300080d7890 */ /* 0x000fe2000fffe03f */
[----:B------:R-:W-:Y:S01]  /*4f60*/  SEL R10, RZ, 0x1, P1 ;  /* 0x00000001ff0a7807 */ /* 0x000fe20000800000 */
[----:B------:R-:W-:Y:S01]  /*4f70*/  UIADD3 UR14, UR8, 0x1c300, URZ ;  /* 0x0001c300080e7890 */ /* 0x000fe2000fffe03f */
[----:B------:R-:W-:Y:S02]  /*4f80*/  SEL R4, R4, RZ, P1 ;  /* 0x000000ff04047207 */ /* 0x000fe40000800000 */
[----:B------:R-:W-:Y:S02]  /*4f90*/  LOP3.LUT R3, R3, R10, RZ, 0x3c, !PT ;  /* 0x0000000a03037212 */ /* 0x000fe400078e3cff */
[----:B------:R-:W-:Y:S02]  /*4fa0*/  UMOV UR8, UR13 ;  /* 0x0000000d00087c82 */ /* 0x000fe40008000000 */
[----:B------:R0:W-:Y:S02]  /*4fb0*/  UTMALDG.3D [UR8], [UR4], desc[UR6] ;  /* 0x00000608040075b4 */ /* 0x0001e40008011000 */
[----:B0-----:R-:W-:Y:S01]  /*4fc0*/  UMOV UR8, UR14 ;  /* 0x0000000e00087c82 */ /* 0x001fe20008000000 */
[----:B------:R-:W-:-:S02]  /*4fd0*/  UMOV UR11, UR18 ;  /* 0x00000012000b7c82 */ /* 0x000fc40008000000 */
[----:B------:R0:W-:Y:S02]  /*4fe0*/  UTMALDG.3D [UR8], [UR22], desc[UR6] ;  /* 0x00000608160075b4 */ /* 0x0001e40008011000 */
[----:B0-----:R-:W-:Y:S05]  /*4ff0*/  @P3 BRA `(.L_x_107) ;  /* 0xfffffffc00503947 */ /* 0x001fea000383ffff */
.L_x_103:
[----:B------:R-:W-:Y:S05]  /*5000*/  BSYNC B1 ;  /* 0x0000000000017941 */ /* 0x000fea0003800000 */
.L_x_102:
[----:B------:R-:W2:Y:S01]  /*5010*/  LDL.64 R10, [R1] ;  /* 0x00000000010a7983 */ /* 0x000ea20000100a00 */
[----:B------:R-:W-:Y:S01]  /*5020*/  LOP3.LUT P4, RZ, R8, 0xff, RZ, 0xc0, !PT ;  /* 0x000000ff08ff7812 */ /* 0x000fe2000788c0ff */
[----:B------:R-:W-:Y:S01]  /*5030*/  VIADD R9, R6, UR40 ;  /* 0x0000002806097c36 */ /* 0x000fe20008000000 */
[----:B------:R-:W-:Y:S01]  /*5040*/  ULDC.64 UR4, c[0x0][0x650] ;  /* 0x0001940000047ab9 */ /* 0x000fe20000000a00 */
[----:B------:R-:W-:Y:S01]  /*5050*/  IMAD.U32 R4, RZ, RZ, UR40 ;  /* 0x00000028ff047e24 */ /* 0x000fe2000f8e00ff */
[----:B------:R-:W-:Y:S01]  /*5060*/  UISETP.GE.U32.AND UP0, UPT, UR40, 0x1c, UPT ;  /* 0x0000001c2800788c */ /* 0x000fe2000bf06070 */
[----:B------:R-:W-:Y:S01]  /*5070*/  BSSY B1, `(.L_x_108) ;  /* 0x000006f000017945 */ /* 0x000fe20003800000 */
[----:B------:R-:W-:Y:S01]  /*5080*/  ISETP.GT.U32.AND P1, PT, R9, 0x1b, PT ;  /* 0x0000001b0900780c */ /* 0x000fe20003f24070 */
[----:B------:R-:W-:Y:S01]  /*5090*/  IMAD.MOV.U32 R19, RZ, RZ, -0x1 ;  /* 0xffffffffff137424 */ /* 0x000fe200078e00ff */
[----:B------:R-:W-:Y:S01]  /*50a0*/  PRMT R8, RZ, 0x7610, R8 ;  /* 0x00007610ff087816 */ /* 0x000fe20000000008 */
[----:B------:R-:W-:Y:S01]  /*50b0*/  IMAD.MOV.U32 R22, RZ, RZ, -0x1 ;  /* 0xffffffffff167424 */ /* 0x000fe200078e00ff */
[----:B------:R-:W-:-:S02]  /*50c0*/  ISETP.LT.U32.AND P1, PT, R4, 0x1c, P1 ;  /* 0x0000001c0400780c */ /* 0x000fc40000f21070 */
[----:B------:R-:W-:Y:S01]  /*50d0*/  PLOP3.LUT P3, PT, PT, PT, UP0, 0x80, 0x0 ;  /* 0x000000000000781c */ /* 0x000fe20003f6f008 */
[----:B------:R-:W0:Y:S01]  /*50e0*/  @P4 S2R R3, SR_CgaCtaId ;  /* 0x0000000000034919 */ /* 0x000e220000008800 */
[----:B------:R-:W-:Y:S02]  /*50f0*/  @P4 MOV R2, 0x400 ;  /* 0x0000040000024802 */ /* 0x000fe40000000f00 */
[----:B------:R-:W-:-:S04]  /*5100*/  SEL R5, RZ, 0x1, !P1 ;  /* 0x00000001ff057807 */ /* 0x000fc80004800000 */
[----:B------:R-:W-:Y:S02]  /*5110*/  LOP3.LUT R0, R0, R5, RZ, 0x3c, !PT ;  /* 0x0000000500007212 */ /* 0x000fe400078e3cff */
[----:B0-----:R-:W-:-:S04]  /*5120*/  @P4 LEA R2, R3, R2, 0x18 ;  /* 0x0000000203024211 */ /* 0x001fc800078ec0ff */
[----:B------:R0:W-:Y:S02]  /*5130*/  @P4 SYNCS.ARRIVE.TRANS64.A1T0 RZ, [R2+URZ+0x1f8], RZ ;  /* 0x0001f8ff02ff49a7 */ /* 0x0001e4000810003f */
[----:B0-----:R-:W-:-:S05]  /*5140*/  SHF.R.U32.HI R2, RZ, 0x2, R9 ;  /* 0x00000002ff027819 */ /* 0x001fca0000011609 */
[----:B------:R-:W-:-:S04]  /*5150*/  IMAD.WIDE.U32 R2, R2, 0x24924925, RZ ;  /* 0x2492492502027825 */ /* 0x000fc800078e00ff */
[----:B------:R-:W-:Y:S01]  /*5160*/  IMAD R6, R3, -0x1c, R9 ;  /* 0xffffffe403067824 */ /* 0x000fe200078e0209 */
[--C-:B------:R-:W-:Y:S01]  /*5170*/  @P3 LOP3.LUT R0, R0, 0x1, R3.reuse, 0x78, !PT ;  /* 0x0000000100003812 */ /* 0x100fe200078e7803 */
[----:B------:R-:W-:Y:S01]  /*5180*/  IMAD.MOV.U32 R2, RZ, RZ, -0x1 ;  /* 0xffffffffff027424 */ /* 0x000fe200078e00ff */
[----:B------:R-:W-:Y:S02]  /*5190*/  PRMT R3, RZ, 0x7610, R3 ;  /* 0x00007610ff037816 */ /* 0x000fe40000000003 */
[----:B--2---:R-:W-:-:S04]  /*51a0*/  IADD3 R18, P4, R18, R10, RZ ;  /* 0x0000000a12127210 */ /* 0x004fc80007f9e0ff */
[----:B------:R-:W-:Y:S01]  /*51b0*/  ISETP.GE.U32.AND P1, PT, R18, UR4, PT ;  /* 0x0000000412007c0c */ /* 0x000fe2000bf26070 */
[----:B------:R-:W-:-:S05]  /*51c0*/  IMAD.X R17, R17, 0x1, R23, P4 ;  /* 0x0000000111117824 */ /* 0x000fca00020e0617 */
[----:B------:R-:W-:-:S13]  /*51d0*/  ISETP.GE.U32.AND.EX P1, PT, R17, UR5, PT, P1 ;  /* 0x0000000511007c0c */ /* 0x000fda000bf26110 */
[----:B------:R-:W-:Y:S05]  /*51e0*/  @P1 BRA `(.L_x_109) ;  /* 0x00000004005c1947 */ /* 0x000fea0003800000 */
[----:B------:R-:W0:Y:S01]  /*51f0*/  S2R R11, SR_CTAID.X ;  /* 0x00000000000b7919 */ /* 0x000e220000002500 */
[----:B------:R-:W-:Y:S01]  /*5200*/  ULDC.64 UR4, c[0x0][0x628] ;  /* 0x00018a0000047ab9 */ /* 0x000fe20000000a00 */
[----:B------:R-:W1:Y:S01]  /*5210*/  LDC R12, c[0x0][0x144] ;  /* 0x00005100ff0c7b82 */ /* 0x000e620000000800 */
[----:B------:R-:W-:Y:S01]  /*5220*/  ISETP.NE.U32.AND P1, PT, RZ, UR4, PT ;  /* 0x00000004ff007c0c */ /* 0x000fe2000bf25070 */
[----:B------:R-:W2:Y:S01]  /*5230*/  S2R R9, SR_CTAID.Y ;  /* 0x0000000000097919 */ /* 0x000ea20000002600 */
[----:B------:R-:W-:Y:S01]  /*5240*/  ULDC UR6, c[0x0][0x150] ;  /* 0x0000540000067ab9 */ /* 0x000fe20000000800 */
[----:B------:R-:W-:Y:S01]  /*5250*/  ULDC UR7, c[0x0][0x630] ;  /* 0x00018c0000077ab9 */ /* 0x000fe20000000800 */
[----:B------:R-:W-:Y:S01]  /*5260*/  ISETP.NE.AND.EX P1, PT, RZ, UR5, PT, P1 ;  /* 0x00000005ff007c0c */ /* 0x000fe2000bf25310 */
[----:B------:R-:W-:Y:S01]  /*5270*/  IMAD.MOV.U32 R2, RZ, RZ, R18 ;  /* 0x000000ffff027224 */ /* 0x000fe200078e0012 */
[----:B0-----:R-:W-:-:S05]  /*5280*/  I2FP.F32.U32 R3, R11 ;  /* 0x0000000b00037245 */ /* 0x001fca0000201000 */
[----:B------:R-:W-:Y:S01]  /*5290*/  FMUL R14, R3, UR6 ;  /* 0x00000006030e7c20 */ /* 0x000fe20008400000 */
[----:B------:R-:W-:-:S05]  /*52a0*/  IMAD.MOV.U32 R3, RZ, RZ, R17 ;  /* 0x000000ffff037224 */ /* 0x000fca00078e0011 */
[----:B--2---:R-:W-:Y:S05]  /*52b0*/  @!P1 BRA `(.L_x_110) ;  /* 0x0000000000289947 */ /* 0x004fea0003800000 */
[----:B------:R-:W-:Y:S02]  /*52c0*/  ULDC UR6, c[0x0][0x634] ;  /* 0x00018d0000067ab9 */ /* 0x000fe40000000800 */
[----:B------:R-:W-:-:S05]  /*52d0*/  IADD3 R3, P1, R18, UR6, RZ ;  /* 0x0000000612037c10 */ /* 0x000fca000ff3e0ff */
[----:B------:R-:W-:-:S04]  /*52e0*/  IMAD.X R13, RZ, RZ, R17, P1 ;  /* 0x000000ffff0d7224 */ /* 0x000fc800008e0611 */
[----:B------:R-:W-:-:S04]  /*52f0*/  IMAD.WIDE.U32 R4, R13, UR4, RZ ;  /* 0x000000040d047c25 */ /* 0x000fc8000f8e00ff */
[----:B------:R-:W-:-:S04]  /*5300*/  IMAD.WIDE.U32 R4, P1, R3, UR5, R4 ;  /* 0x0000000503047c25 */ /* 0x000fc8000f820004 */
[----:B------:R-:W-:-:S04]  /*5310*/  IMAD.WIDE.U32 R2, R3, UR4, RZ ;  /* 0x0000000403027c25 */ /* 0x000fc8000f8e00ff */
[----:B------:R-:W-:Y:S01]  /*5320*/  IMAD.MOV.U32 R2, RZ, RZ, R5 ;  /* 0x000000ffff027224 */ /* 0x000fe200078e0005 */
[----:B------:R-:W-:Y:S01]  /*5330*/  IADD3 RZ, P3, R3, R4, RZ ;  /* 0x0000000403ff7210 */ /* 0x000fe20007f7e0ff */
[----:B------:R-:W-:-:S04]  /*5340*/  IMAD.X R3, RZ, RZ, RZ, P1 ;  /* 0x000000ffff037224 */ /* 0x000fc800008e06ff */
[----:B------:R-:W-:-:S08]  /*5350*/  IMAD.WIDE.U32.X R2, R13, UR5, R2, P3 ;  /* 0x000000050d027c25 */ /* 0x000fd000098e0402 */
.L_x_110:
[--C-:B------:R-:W-:Y:S01]  /*5360*/  SHF.R.U64 R10, R2, UR7, R3.reuse ;  /* 0x00000007020a7c19 */ /* 0x100fe20008001203 */
[----:B------:R-:W0:Y:S01]  /*5370*/  F2I.U32.TRUNC.NTZ R14, R14 ;  /* 0x0000000e000e7305 */ /* 0x000e22000020f000 */
[----:B------:R-:W-:Y:S01]  /*5380*/  SHF.R.U32.HI R2, RZ, UR7, R3 ;  /* 0x00000007ff027c19 */ /* 0x000fe20008011603 */
[----:B------:R-:W-:Y:S01]  /*5390*/  ULDC.64 UR4, c[0x0][0x620] ;  /* 0x0001880000047ab9 */ /* 0x000fe20000000a00 */
[----:B------:R-:W-:Y:S01]  /*53a0*/  IADD3 R5, P1, RZ, -R10, RZ ;  /* 0x8000000aff057210 */ /* 0x000fe20007f3e0ff */
[----:B------:R-:W-:Y:S01]  /*53b0*/  IMAD.MOV.U32 R3, RZ, RZ, R17 ;  /* 0x000000ffff037224 */ /* 0x000fe200078e0011 */
[----:B------:R-:W-:-:S03]  /*53c0*/  ULDC.64 UR6, c[0x0][0x640] ;  /* 0x0001900000067ab9 */ /* 0x000fc60000000a00 */
[----:B------:R-:W-:Y:S01]  /*53d0*/  IMAD.X R2, RZ, RZ, ~R2, P1 ;  /* 0x000000ffff027224 */ /* 0x000fe200008e0e02 */
[----:B------:R-:W-:-:S03]  /*53e0*/  ISETP.NE.U32.AND P1, PT, RZ, UR6, PT ;  /* 0x00000006ff007c0c */ /* 0x000fc6000bf25070 */
[----:B------:R-:W-:Y:S01]  /*53f0*/  IMAD R4, R2, UR4, RZ ;  /* 0x0000000402047c24 */ /* 0x000fe2000f8e02ff */
[----:B------:R-:W-:Y:S01]  /*5400*/  ISETP.NE.AND.EX P1, PT, RZ, UR7, PT, P1 ;  /* 0x00000007ff007c0c */ /* 0x000fe2000bf25310 */
[----:B------:R-:W-:-:S04]  /*5410*/  IMAD.MOV.U32 R2, RZ, RZ, R18 ;  /* 0x000000ffff027224 */ /* 0x000fc800078e0012 */
[----:B------:R-:W-:Y:S01]  /*5420*/  IMAD.WIDE.U32 R2, R5, UR4, R2 ;  /* 0x0000000405027c25 */ /* 0x000fe2000f8e0002 */
[----:B------:R-:W-:-:S03]  /*5430*/  ULDC UR4, c[0x0][0x618] ;  /* 0x0001860000047ab9 */ /* 0x000fc60000000800 */
[----:B------:R-:W-:Y:S01]  /*5440*/  IMAD R5, R5, UR5, R4 ;  /* 0x0000000505057c24 */ /* 0x000fe2000f8e0204 */
[----:B------:R-:W-:Y:S01]  /*5450*/  ULDC UR5, c[0x0][0x154] ;  /* 0x0000550000057ab9 */ /* 0x000fe20000000800 */
[----:B0-----:R-:W-:Y:S02]  /*5460*/  IMAD.MOV R4, RZ, RZ, -R14 ;  /* 0x000000ffff047224 */ /* 0x001fe400078e0a0e */
[----:B------:R-:W0:Y:S01]  /*5470*/  LDC R14, c[0x0][0x148] ;  /* 0x00005200ff0e7b82 */ /* 0x000e220000000800 */
[----:B------:R-:W-:Y:S02]  /*5480*/  IMAD.IADD R3, R3, 0x1, R5 ;  /* 0x0000000103037824 */ /* 0x000fe400078e0205 */
[----:B-1----:R-:W-:Y:S01]  /*5490*/  IMAD R11, R12, R4, R11 ;  /* 0x000000040c0b7224 */ /* 0x002fe200078e020b */
[----:B------:R-:W-:Y:S02]  /*54a0*/  I2FP.F32.U32 R4, R9 ;  /* 0x0000000900047245 */ /* 0x000fe40000201000 */
[----:B------:R-:W-:-:S02]  /*54b0*/  SHF.R.U64 R12, R2, UR4, R3 ;  /* 0x00000004020c7c19 */ /* 0x000fc40008001203 */
[----:B------:R-:W-:Y:S01]  /*54c0*/  SHF.R.U32.HI R3, RZ, UR4, R3 ;  /* 0x00000004ff037c19 */ /* 0x000fe20008011603 */
[----:B------:R-:W-:Y:S01]  /*54d0*/  FMUL R4, R4, UR5 ;  /* 0x0000000504047c20 */ /* 0x000fe20008400000 */
[----:B------:R-:W-:Y:S02]  /*54e0*/  ULDC UR4, c[0x0][0x608] ;  /* 0x0001820000047ab9 */ /* 0x000fe40000000800 */
[--C-:B------:R-:W-:Y:S01]  /*54f0*/  SHF.R.U64 R15, R12, UR4, R3.reuse ;  /* 0x000000040c0f7c19 */ /* 0x100fe20008001203 */
[----:B------:R1:W2:Y:S01]  /*5500*/  F2I.U32.TRUNC.NTZ R20, R4 ;  /* 0x0000000400147305 */ /* 0x0002a2000020f000 */
[----:B------:R-:W-:Y:S01]  /*5510*/  SHF.R.U32.HI R2, RZ, UR4, R3 ;  /* 0x00000004ff027c19 */ /* 0x000fe20008011603 */
[----:B------:R-:W-:-:S03]  /*5520*/  ULDC UR4, c[0x0][0x658] ;  /* 0x0001960000047ab9 */ /* 0x000fc60000000800 */
[--C-:B------:R-:W-:Y:S02]  /*5530*/  SHF.R.U64 R13, R15, UR4, R2.reuse ;  /* 0x000000040f0d7c19 */ /* 0x100fe40008001202 */
[----:B------:R-:W-:-:S03]  /*5540*/  SHF.R.U32.HI R19, RZ, UR4, R2 ;  /* 0x00000004ff137c19 */ /* 0x000fc60008011602 */
[----:B------:R-:W-:Y:S02]  /*5550*/  IMAD.MOV.U32 R2, RZ, RZ, R13 ;  /* 0x000000ffff027224 */ /* 0x000fe400078e000d */
[----:B------:R-:W-:Y:S01]  /*5560*/  IMAD.MOV.U32 R3, RZ, RZ, R19 ;  /* 0x000000ffff037224 */ /* 0x000fe200078e0013 */
[----:B-1----:R-:W-:Y:S06]  /*5570*/  @!P1 BRA `(.L_x_111) ;  /* 0x0000000000289947 */ /* 0x002fec0003800000 */
        /* <DEDUP_REMOVED lines=10> */
.L_x_111:
[----:B------:R-:W1:Y:S01]  /*5620*/  LDC R4, c[0x0][0x65c] ;  /* 0x00019700ff047b82 */ /* 0x000e620000000800 */
[----:B------:R-:W-:Y:S01]  /*5630*/  ULDC UR4, c[0x0][0x648] ;  /* 0x0001920000047ab9 */ /* 0x000fe20000000800 */
[----:B------:R-:W-:Y:S01]  /*5640*/  LOP3.LUT R15, R15, UR16, RZ, 0xc0, !PT ;  /* 0x000000100f0f7c12 */ /* 0x000fe2000f8ec0ff */
[----:B--2---:R-:W-:Y:S01]  /*5650*/  IMAD.MOV R20, RZ, RZ, -R20 ;  /* 0x000000ffff147224 */ /* 0x004fe200078e0a14 */
[----:B------:R-:W-:Y:S01]  /*5660*/  SHF.R.U64 R2, R2, UR4, R3 ;  /* 0x0000000402027c19 */ /* 0x000fe20008001203 */
[----:B------:R-:W-:Y:S01]  /*5670*/  ULDC UR4, c[0x0][0x638] ;  /* 0x00018e0000047ab9 */ /* 0x000fe20000000800 */
[----:B------:R-:W-:Y:S01]  /*5680*/  LOP3.LUT R12, R12, UR15, RZ, 0xc0, !PT ;  /* 0x0000000f0c0c7c12 */ /* 0x000fe2000f8ec0ff */
[----:B------:R-:W-:Y:S01]  /*5690*/  ULDC UR5, c[0x0][0x610] ;  /* 0x0001840000057ab9 */ /* 0x000fe20000000800 */
[----:B------:R-:W-:Y:S01]  /*56a0*/  IMAD.MOV.U32 R3, RZ, RZ, 0x1 ;  /* 0x00000001ff037424 */ /* 0x000fe200078e00ff */
[----:B-1----:R-:W-:Y:S01]  /*56b0*/  ISETP.NE.AND P1, PT, R4, 0x1, PT ;  /* 0x000000010400780c */ /* 0x002fe20003f25270 */
[----:B------:R-:W-:-:S02]  /*56c0*/  IMAD.MOV R4, RZ, RZ, -R2 ;  /* 0x000000ffff047224 */ /* 0x000fc400078e0a02 */
[----:B------:R-:W-:Y:S02]  /*56d0*/  IMAD R2, R2, UR17, R15 ;  /* 0x0000001102027c24 */ /* 0x000fe4000f8e020f */
[----:B------:R-:W-:Y:S01]  /*56e0*/  IMAD R13, R4, UR4, R13 ;  /* 0x00000004040d7c24 */ /* 0x000fe2000f8e020d */
[----:B------:R-:W-:-:S07]  /*56f0*/  ULDC UR4, c[0x0][0x600] ;  /* 0x0001800000047ab9 */ /* 0x000fce0000000800 */
[----:B0-----:R-:W-:-:S04]  /*5700*/  @P1 IMAD R11, R14, R20, R9 ;  /* 0x000000140e0b1224 */ /* 0x001fc800078e0209 */
[----:B------:R-:W-:Y:S02]  /*5710*/  IMAD R11, R2, UR5, R11 ;  /* 0x00000005020b7c24 */ /* 0x000fe4000f8e020b */
[----:B------:R-:W-:-:S05]  /*5720*/  IMAD R2, R13, UR4, R12 ;  /* 0x000000040d027c24 */ /* 0x000fca000f8e020c */
[----:B------:R-:W-:Y:S02]  /*5730*/  SEL R22, R2, R11, !P1 ;  /* 0x0000000b02167207 */ /* 0x000fe40004800000 */
[----:B------:R-:W-:Y:S01]  /*5740*/  SEL R19, R11, R2, !P1 ;  /* 0x000000020b137207 */ /* 0x000fe20004800000 */
[----:B------:R-:W-:-:S07]  /*5750*/  IMAD.MOV.U32 R2, RZ, RZ, R10 ;  /* 0x000000ffff027224 */ /* 0x000fce00078e000a */
.L_x_109:
[----:B------:R-:W-:Y:S05]  /*5760*/  BSYNC B1 ;  /* 0x0000000000017941 */ /* 0x000fea0003800000 */
.L_x_108:
[----:B------:R-:W-:-:S13]  /*5770*/  LOP3.LUT P1, RZ, R3, 0xff, RZ, 0xc0, !PT ;  /* 0x000000ff03ff7812 */ /* 0x000fda000782c0ff */
[----:B------:R-:W-:Y:S05]  /*5780*/  @P1 BRA `(.L_x_112) ;  /* 0xfffffff400381947 */ /* 0x000fea000383ffff */
[----:B------:R-:W-:Y:S05]  /*5790*/  BSYNC B0 ;  /* 0x0000000000007941 */ /* 0x000fea0003800000 */
.L_x_100:
[----:B------:R-:W-:-:S03]  /*57a0*/  UMOV UR4, 0xffffffff ;  /* 0xffffffff00047882 */ /* 0x000fc60000000000 */
[----:B------:R-:W-:Y:S05]  /*57b0*/  BRA.DIV UR4, `(.L_x_113) ;  /* 0x0000001204a07947 */ /* 0x000fea000b800000 */
[----:B------:R-:W-:-:S13]  /*57c0*/  ELECT P6, URZ, PT ;  /* 0x00000000003f782f */ /* 0x000fda00038c0000 */
.L_x_153:
[----:B------:R-:W-:Y:S04]  /*57d0*/  BSSY B0, `(.L_x_114) ;  /* 0x0000103000007945 */ /* 0x000fe80003800000 */
[----:B------:R-:W-:Y:S05]  /*57e0*/  @!P6 BRA `(.L_x_115) ;  /* 0x000000100004e947 */ /* 0x000fea0003800000 */
[----:B------:R-:W-:-:S04]  /*57f0*/  LOP3.LUT R16, R16, 0x2, RZ, 0xfc, !PT ;  /* 0x0000000210107812 */ /* 0x000fc800078efcff */
[----:B------:R-:W-:-:S13]  /*5800*/  ISETP.NE.AND P0, PT, R16, 0x3, PT ;  /* 0x000000031000780c */ /* 0x000fda0003f05270 */
[----:B------:R-:W-:Y:S05]  /*5810*/  @!P0 BRA `(.L_x_116) ;  /* 0x0000000000048947 */ /* 0x000fea0003800000 */
[----:B------:R-:W-:Y:S01]  /*5820*/  BPT.TRAP 0x1 ;  /* 0x000000040000795c */ /* 0x000fe20000300000 */
.L_x_116:
[----:B------:R-:W0:Y:S01]  /*5830*/  S2R R3, SR_CgaCtaId ;  /* 0x0000000000037919 */ /* 0x000e220000008800 */
[----:B------:R-:W-:-:S04]  /*5840*/  MOV R2, 0x400 ;  /* 0x0000040000027802 */ /* 0x000fc80000000f00 */
[----:B0-----:R-:W-:Y:S02]  /*5850*/  LEA R3, R3, R2, 0x18 ;  /* 0x0000000203037211 */ /* 0x001fe400078ec0ff */
[----:B------:R-:W-:-:S03]  /*5860*/  SHF.L.U32 R2, R0, 0x1f, RZ ;  /* 0x0000001f00027819 */ /* 0x000fc600000006ff */
[----:B------:R-:W-:-:S04]  /*5870*/  VIADD R3, R3, 0xe0 ;  /* 0x000000e003037836 */ /* 0x000fc80000000000 */
[C---:B------:R-:W-:Y:S02]  /*5880*/  IMAD R7, R6.reuse, 0x8, R3 ;  /* 0x0000000806077824 */ /* 0x040fe400078e0203 */
[----:B------:R-:W-:Y:S02]  /*5890*/  VIADD R6, R6, 0x1 ;  /* 0x0000000106067836 */ /* 0x000fe40000000000 */
[----:B------:R-:W0:Y:S03]  /*58a0*/  SYNCS.PHASECHK.TRANS64.TRYWAIT P0, [R7+URZ], R2 ;  /* 0x00000002070075a7 */ /* 0x000e26000800017f */
[----:B------:R-:W-:-:S04]  /*58b0*/  ISETP.NE.AND P1, PT, R6, 0x1c, PT ;  /* 0x0000001c0600780c */ /* 0x000fc80003f25270 */
[----:B------:R-:W-:Y:S02]  /*58c0*/  SEL R5, RZ, 0x1, P1 ;  /* 0x00000001ff057807 */ /* 0x000fe40000800000 */
[----:B------:R-:W-:Y:S02]  /*58d0*/  SEL R6, R6, RZ, P1 ;  /* 0x000000ff06067207 */ /* 0x000fe40000800000 */
[----:B------:R-:W-:-:S03]  /*58e0*/  LOP3.LUT R5, R0, R5, RZ, 0x3c, !PT ;  /* 0x0000000500057212 */ /* 0x000fc600078e3cff */
[----:B------:R-:W-:Y:S01]  /*58f0*/  IMAD R9, R6, 0x8, R3 ;  /* 0x0000000806097824 */ /* 0x000fe200078e0203 */
[----:B------:R-:W-:Y:S01]  /*5900*/  SHF.L.U32 R4, R5, 0x1f, RZ ;  /* 0x0000001f05047819 */ /* 0x000fe200000006ff */
[----:B0-----:R-:W-:Y:S06]  /*5910*/  @!P0 BRA `(.L_x_117) ;  /* 0x0000001000688947 */ /* 0x001fec0003800000 */
.L_x_154:
[----:B------:R-:W1:Y:S01]  /*5920*/  SYNCS.PHASECHK.TRANS64.TRYWAIT P0, [R9+URZ], R4 ;  /* 0x00000004090075a7 */ /* 0x000e62000800017f */
[----:B------:R-:W-:-:S05]  /*5930*/  VIADD R0, R6, 0x1 ;  /* 0x0000000106007836 */ /* 0x000fca0000000000 */
[----:B------:R-:W-:-:S04]  /*5940*/  ISETP.NE.AND P1, PT, R0, 0x1c, PT ;  /* 0x0000001c0000780c */ /* 0x000fc80003f25270 */
[----:B0-----:R-:W-:Y:S02]  /*5950*/  SEL R2, RZ, 0x1, P1 ;  /* 0x00000001ff027807 */ /* 0x001fe40000800000 */
[----:B------:R-:W-:Y:S02]  /*5960*/  SEL R0, R0, RZ, P1 ;  /* 0x000000ff00007207 */ /* 0x000fe40000800000 */
[----:B------:R-:W-:-:S03]  /*5970*/  LOP3.LUT R7, R5, R2, RZ, 0x3c, !PT ;  /* 0x0000000205077212 */ /* 0x000fc600078e3cff */
[----:B------:R-:W-:Y:S01]  /*5980*/  IMAD R6, R0, 0x8, R3 ;  /* 0x0000000800067824 */ /* 0x000fe200078e0203 */
[----:B------:R-:W-:Y:S01]  /*5990*/  SHF.L.U32 R5, R7, 0x1f, RZ ;  /* 0x0000001f07057819 */ /* 0x000fe200000006ff */
[----:B-1----:R-:W-:Y:S06]  /*59a0*/  @!P0 BRA `(.L_x_118) ;  /* 0x0000001000588947 */ /* 0x002fec0003800000 */
.L_x_155:
[----:B------:R-:W1:Y:S01]  /*59b0*/  SYNCS.PHASECHK.TRANS64.TRYWAIT P0, [R6+URZ], R5 ;  /* 0x00000005060075a7 */ /* 0x000e62000800017f */
[----:B------:R-:W-:-:S05]  /*59c0*/  VIADD R0, R0, 0x1 ;  /* 0x0000000100007836 */ /* 0x000fca0000000000 */
[----:B------:R-:W-:-:S04]  /*59d0*/  ISETP.NE.AND P1, PT, R0, 0x1c, PT ;  /* 0x0000001c0000780c */ /* 0x000fc80003f25270 */
[----:B------:R-:W-:Y:S02]  /*59e0*/  SEL R2, RZ, 0x1, P1 ;  /* 0x00000001ff027807 */ /* 0x000fe40000800000 */
[----:B------:R-:W-:Y:S02]  /*59f0*/  SEL R0, R0, RZ, P1 ;  /* 0x000000ff00007207 */ /* 0x000fe40000800000 */
[----:B------:R-:W-:-:S03]  /*5a00*/  LOP3.LUT R7, R7, R2, RZ, 0x3c, !PT ;  /* 0x0000000207077212 */ /* 0x000fc600078e3cff */
[----:B0-----:R-:W-:Y:S01]  /*5a10*/  IMAD R9, R0, 0x8, R3 ;  /* 0x0000000800097824 */ /* 0x001fe200078e0203 */
[----:B------:R-:W-:Y:S01]  /*5a20*/  SHF.L.U32 R4, R7, 0x1f, RZ ;  /* 0x0000001f07047819 */ /* 0x000fe200000006ff */
[----:B-1----:R-:W-:Y:S06]  /*5a30*/  @!P0 BRA `(.L_x_119) ;  /* 0x0000001000488947 */ /* 0x002fec0003800000 */
.L_x_156:
        /* <DEDUP_REMOVED lines=9> */
.L_x_157:
        /* <DEDUP_REMOVED lines=9> */
.L_x_158:
        /* <DEDUP_REMOVED lines=9> */
.L_x_159:
        /* <DEDUP_REMOVED lines=9> */
.L_x_160:
        /* <DEDUP_REMOVED lines=9> */
.L_x_161:
        /* <DEDUP_REMOVED lines=9> */
.L_x_162:
        /* <DEDUP_REMOVED lines=9> */
.L_x_163:
        /* <DEDUP_REMOVED lines=9> */
.L_x_164:
        /* <DEDUP_REMOVED lines=9> */
.L_x_165:
        /* <DEDUP_REMOVED lines=9> */
.L_x_166:
        /* <DEDUP_REMOVED lines=9> */
.L_x_167:
        /* <DEDUP_REMOVED lines=9> */
.L_x_168:
        /* <DEDUP_REMOVED lines=9> */
.L_x_169:
        /* <DEDUP_REMOVED lines=9> */
.L_x_170:
        /* <DEDUP_REMOVED lines=9> */
.L_x_171:
        /* <DEDUP_REMOVED lines=9> */
.L_x_172:
        /* <DEDUP_REMOVED lines=9> */
.L_x_173:
        /* <DEDUP_REMOVED lines=9> */
.L_x_174:
        /* <DEDUP_REMOVED lines=9> */
.L_x_175:
        /* <DEDUP_REMOVED lines=9> */
.L_x_176:
        /* <DEDUP_REMOVED lines=9> */
.L_x_177:
        /* <DEDUP_REMOVED lines=9> */
.L_x_178:
        /* <DEDUP_REMOVED lines=9> */
.L_x_179:
[----:B------:R-:W1:Y:S01]  /*6730*/  SYNCS.PHASECHK.TRANS64.TRYWAIT P0, [R6+URZ], R5 ;  /* 0x00000005060075a7 */ /* 0x000e62000800017f */
[----:B------:R-:W-:-:S05]  /*6740*/  VIADD R0, R0, 0x1 ;  /* 0x0000000100007836 */ /* 0x000fca0000000000 */
[----:B------:R-:W-:-:S04]  /*6750*/  ISETP.NE.AND P1, PT, R0, 0x1c, PT ;  /* 0x0000001c0000780c */ /* 0x000fc80003f25270 */
[----:B------:R-:W-:Y:S02]  /*6760*/  SEL R2, RZ, 0x1, P1 ;  /* 0x00000001ff027807 */ /* 0x000fe40000800000 */
[----:B------:R-:W-:Y:S02]  /*6770*/  SEL R0, R0, RZ, P1 ;  /* 0x000000ff00007207 */ /* 0x000fe40000800000 */
[----:B------:R-:W-:Y:S01]  /*6780*/  LOP3.LUT R2, R7, R2, RZ, 0x3c, !PT ;  /* 0x0000000207027212 */ /* 0x000fe200078e3cff */
[----:B-1----:R-:W-:Y:S06]  /*6790*/  @!P0 BRA `(.L_x_143) ;  /* 0x0000000800d08947 */ /* 0x002fec0003800000 */
.L_x_180:
[----:B------:R-:W-:Y:S01]  /*67a0*/  IMAD R3, R0, 0x8, R3 ;  /* 0x0000000800037824 */ /* 0x000fe200078e0203 */
[----:B------:R-:W-:-:S07]  /*67b0*/  SHF.L.U32 R0, R2, 0x1f, RZ ;  /* 0x0000001f02007819 */ /* 0x000fce00000006ff */
.L_x_144:
[----:B--2---:R2:W3:Y:S02]  /*67c0*/  SYNCS.PHASECHK.TRANS64.TRYWAIT P0, [R3+URZ], R0 ;  /* 0x00000000030075a7 */ /* 0x0044e4000800017f */
[----:B---3--:R-:W-:Y:S05]  /*67d0*/  @!P0 NANOSLEEP.SYNCS 0x989680 ;  /* 0x009896800000895d */ /* 0x008fea0003900000 */
[----:B------:R-:W3:Y:S02]  /*67e0*/  @!P0 SYNCS.PHASECHK.TRANS64 P0, [R3+URZ], R0 ;  /* 0x00000000030085a7 */ /* 0x000ee4000800007f */
[----:B---3--:R-:W-:Y:S05]  /*67f0*/  @!P0 BRA `(.L_x_144) ;  /* 0xfffffffc00f08947 */ /* 0x008fea000383ffff */
.L_x_115:
[----:B------:R-:W-:Y:S05]  /*6800*/  BSYNC B0 ;  /* 0x0000000000007941 */ /* 0x000fea0003800000 */
.L_x_114:
[----:B------:R-:W-:Y:S05]  /*6810*/  EXIT ;  /* 0x000000000000794d */ /* 0x000fea0003800000 */
.L_x_16:
[----:B-1----:R1:W2:Y:S02]  /*6820*/  SYNCS.PHASECHK.TRANS64.TRYWAIT P0, [R63+URZ], R0 ;  /* 0x000000003f0075a7 */ /* 0x0022a4000800017f */
[----:B--2---:R-:W-:Y:S05]  /*6830*/  @!P0 NANOSLEEP.SYNCS 0x989680 ;  /* 0x009896800000895d */ /* 0x004fea0003900000 */
[----:B------:R-:W2:Y:S02]  /*6840*/  @!P0 SYNCS.PHASECHK.TRANS64 P0, [R63+URZ], R0 ;  /* 0x000000003f0085a7 */ /* 0x000ea4000800007f */
[----:B--2---:R-:W-:Y:S05]  /*6850*/  @!P0 BRA `(.L_x_16) ;  /* 0xfffffffc00f08947 */ /* 0x004fea000383ffff */
[----:B------:R-:W-:Y:S05]  /*6860*/  BRA `(.L_x_145) ;  /* 0xffffffac00f07947 */ /* 0x000fea000383ffff */
.L_x_21:
[----:B--2---:R2:W3:Y:S02]  /*6870*/  SYNCS.PHASECHK.TRANS64.TRYWAIT P1, [R3+URZ], R0 ;  /* 0x00000000030075a7 */ /* 0x0044e4000802017f */
[----:B---3--:R-:W-:Y:S05]  /*6880*/  @!P1 NANOSLEEP.SYNCS 0x989680 ;  /* 0x009896800000995d */ /* 0x008fea0003900000 */
[----:B------:R-:W3:Y:S02]  /*6890*/  @!P1 SYNCS.PHASECHK.TRANS64 P1, [R3+URZ], R0 ;  /* 0x00000000030095a7 */ /* 0x000ee4000802007f */
[----:B---3--:R-:W-:Y:S05]  /*68a0*/  @!P1 BRA `(.L_x_21) ;  /* 0xfffffffc00f09947 */ /* 0x008fea000383ffff */
[----:B------:R-:W-:Y:S05]  /*68b0*/  BRA `(.L_x_20) ;  /* 0xffffffb000547947 */ /* 0x000fea000383ffff */
.L_x_26:
[----:B--2---:R-:W-:-:S04]  /*68c0*/  IMAD.U32 R4, RZ, RZ, UR4 ;  /* 0x00000004ff047e24 */ /* 0x004fc8000f8e00ff */
[----:B------:R2:W3:Y:S03]  /*68d0*/  SYNCS.PHASECHK.TRANS64.TRYWAIT P1, [R4+URZ], R3 ;  /* 0x00000003040075a7 */ /* 0x0004e6000802017f */
[----:B---3--:R-:W-:Y:S05]  /*68e0*/  @!P1 NANOSLEEP.SYNCS 0x989680 ;  /* 0x009896800000995d */ /* 0x008fea0003900000 */
[----:B------:R-:W3:Y:S02]  /*68f0*/  @!P1 SYNCS.PHASECHK.TRANS64 P1, [R4+URZ], R3 ;  /* 0x00000003040095a7 */ /* 0x000ee4000802007f */
[----:B---3--:R-:W-:Y:S05]  /*6900*/  @!P1 BRA `(.L_x_26) ;  /* 0xfffffffc00ec9947 */ /* 0x008fea000383ffff */
[----:B------:R-:W-:Y:S05]  /*6910*/  BRA `(.L_x_25) ;  /* 0xffffffb000cc7947 */ /* 0x000fea000383ffff */
.L_x_32:
[----:B---3--:R3:W4:Y:S02]  /*6920*/  SYNCS.PHASECHK.TRANS64.TRYWAIT P0, [R63+URZ+0x10], R0 ;  /* 0x000010003f0075a7 */ /* 0x008724000800017f */
[----:B----4-:R-:W-:Y:S05]  /*6930*/  @!P0 NANOSLEEP.SYNCS 0x989680 ;  /* 0x009896800000895d */ /* 0x010fea0003900000 */
[----:B------:R-:W4:Y:S02]  /*6940*/  @!P0 SYNCS.PHASECHK.TRANS64 P0, [R63+URZ+0x10], R0 ;  /* 0x000010003f0085a7 */ /* 0x000f24000800007f */
[----:B----4-:R-:W-:Y:S05]  /*6950*/  @!P0 BRA `(.L_x_32) ;  /* 0xfffffffc00f08947 */ /* 0x010fea000383ffff */
[----:B------:R-:W-:Y:S05]  /*6960*/  BRA `(.L_x_146) ;  /* 0xffffffb400c47947 */ /* 0x000fea000383ffff */
.L_x_101:
[----:B------:R-:W-:Y:S01]  /*6970*/  BSSY B1, `(.L_x_147) ;  /* 0x0000006000017945 */ /* 0x000fe20003800000 */
[----:B------:R-:W-:-:S07]  /*6980*/  IMAD.MOV.U32 R15, RZ, RZ, -0x1 ;  /* 0xffffffffff0f7424 */ /* 0x000fce00078e00ff */
[----:B-----5:R-:W-:Y:S05]  /*6990*/  WARPSYNC.COLLECTIVE R15, `(.L_x_148) ;  /* 0x000000000f0c7348 */ /* 0x020fea0003c00000 */
[----:B------:R-:W-:Y:S02]  /*69a0*/  ELECT P6, UR62, PT ;  /* 0x00000000003e782f */ /* 0x000fe400038c0000 */
[----:B------:R-:W-:Y:S01]  /*69b0*/  MOV R14, UR62 ;  /* 0x0000003e000e7c02 */ /* 0x000fe20008000f00 */
[----:B-----5:R-:W-:Y:S10]  /*69c0*/  ENDCOLLECTIVE ;  /* 0x000000000000791b */ /* 0x020ff40003800000 */
.L_x_148:
[----:B------:R-:W-:Y:S05]  /*69d0*/  BSYNC B1 ;  /* 0x0000000000017941 */ /* 0x000fea0003800000 */
.L_x_147:
[----:B------:R-:W-:Y:S05]  /*69e0*/  BRA `(.L_x_149) ;  /* 0xffffffe000ac7947 */ /* 0x000fea000383ffff */
.L_x_104:
[----:B0-----:R0:W1:Y:S02]  /*69f0*/  SYNCS.PHASECHK.TRANS64.TRYWAIT P1, [R10+URZ+0xe0], R5 ;  /* 0x0000e0050a0075a7 */ /* 0x001064000802017f */
[----:B-1----:R-:W-:Y:S05]  /*6a00*/  @!P1 NANOSLEEP.SYNCS 0x989680 ;  /* 0x009896800000995d */ /* 0x002fea0003900000 */
[----:B------:R-:W1:Y:S02]  /*6a10*/  @!P1 SYNCS.PHASECHK.TRANS64 P1, [R10+URZ+0xe0], R5 ;  /* 0x0000e0050a0095a7 */ /* 0x000e64000802007f */
[----:B-1----:R-:W-:Y:S05]  /*6a20*/  @!P1 BRA `(.L_x_104) ;  /* 0xfffffffc00f09947 */ /* 0x002fea000383ffff */
[----:B------:R-:W-:Y:S05]  /*6a30*/  BRA `(.L_x_150) ;  /* 0xffffffe000e07947 */ /* 0x000fea000383ffff */
.L_x_113:
[----:B------:R-:W-:Y:S01]  /*6a40*/  BSSY B0, `(.L_x_151) ;  /* 0x0000006000007945 */ /* 0x000fe20003800000 */
[----:B------:R-:W-:-:S07]  /*6a50*/  IMAD.MOV.U32 R15, RZ, RZ, -0x1 ;  /* 0xffffffffff0f7424 */ /* 0x000fce00078e00ff */
[----:B-----5:R-:W-:Y:S05]  /*6a60*/  WARPSYNC.COLLECTIVE R15, `(.L_x_152) ;  /* 0x000000000f0c7348 */ /* 0x020fea0003c00000 */
[----:B------:R-:W-:Y:S02]  /*6a70*/  ELECT P6, UR62, PT ;  /* 0x00000000003e782f */ /* 0x000fe400038c0000 */
[----:B------:R-:W-:Y:S01]  /*6a80*/  MOV R14, UR62 ;  /* 0x0000003e000e7c02 */ /* 0x000fe20008000f00 */
[----:B-----5:R-:W-:Y:S10]  /*6a90*/  ENDCOLLECTIVE ;  /* 0x000000000000791b */ /* 0x020ff40003800000 */
.L_x_152:
[----:B------:R-:W-:Y:S05]  /*6aa0*/  BSYNC B0 ;  /* 0x0000000000007941 */ /* 0x000fea0003800000 */
.L_x_151:
[----:B------:R-:W-:Y:S05]  /*6ab0*/  BRA `(.L_x_153) ;  /* 0xffffffec00447947 */ /* 0x000fea000383ffff */
.L_x_117:
[----:B0-----:R0:W1:Y:S02]  /*6ac0*/  SYNCS.PHASECHK.TRANS64.TRYWAIT P0, [R7+URZ], R2 ;  /* 0x00000002070075a7 */ /* 0x001064000800017f */
[----:B-1----:R-:W-:Y:S05]  /*6ad0*/  @!P0 NANOSLEEP.SYNCS 0x989680 ;  /* 0x009896800000895d */ /* 0x002fea0003900000 */
[----:B------:R-:W1:Y:S02]  /*6ae0*/  @!P0 SYNCS.PHASECHK.TRANS64 P0, [R7+URZ], R2 ;  /* 0x00000002070085a7 */ /* 0x000e64000800007f */
[----:B-1----:R-:W-:Y:S05]  /*6af0*/  @!P0 BRA `(.L_x_117) ;  /* 0xfffffffc00f08947 */ /* 0x002fea000383ffff */
[----:B------:R-:W-:Y:S05]  /*6b00*/  BRA `(.L_x_154) ;  /* 0xffffffec00847947 */ /* 0x000fea000383ffff */
.L_x_118:
[----:B0-----:R0:W1:Y:S02]  /*6b10*/  SYNCS.PHASECHK.TRANS64.TRYWAIT P0, [R9+URZ], R4 ;  /* 0x00000004090075a7 */ /* 0x001064000800017f */
[----:B-1----:R-:W-:Y:S05]  /*6b20*/  @!P0 NANOSLEEP.SYNCS 0x989680 ;  /* 0x009896800000895d */ /* 0x002fea0003900000 */
[----:B------:R-:W1:Y:S02]  /*6b30*/  @!P0 SYNCS.PHASECHK.TRANS64 P0, [R9+URZ], R4 ;  /* 0x00000004090085a7 */ /* 0x000e64000800007f */
[----:B-1----:R-:W-:Y:S05]  /*6b40*/  @!P0 BRA `(.L_x_118) ;  /* 0xfffffffc00f08947 */ /* 0x002fea000383ffff */
[----:B------:R-:W-:Y:S05]  /*6b50*/  BRA `(.L_x_155) ;  /* 0xffffffec00947947 */ /* 0x000fea000383ffff */
.L_x_119:
[----:B0-----:R0:W1:Y:S02]  /*6b60*/  SYNCS.PHASECHK.TRANS64.TRYWAIT P0, [R6+URZ], R5 ;  /* 0x00000005060075a7 */ /* 0x001064000800017f */
[----:B-1----:R-:W-:Y:S05]  /*6b70*/  @!P0 NANOSLEEP.SYNCS 0x989680 ;  /* 0x009896800000895d */ /* 0x002fea0003900000 */
[----:B------:R-:W1:Y:S02]  /*6b80*/  @!P0 SYNCS.PHASECHK.TRANS64 P0, [R6+URZ], R5 ;  /* 0x00000005060085a7 */ /* 0x000e64000800007f */
[----:B-1----:R-:W-:Y:S05]  /*6b90*/  @!P0 BRA `(.L_x_119) ;  /* 0xfffffffc00f08947 */ /* 0x002fea000383ffff */
[----:B------:R-:W-:Y:S05]  /*6ba0*/  BRA `(.L_x_156) ;  /* 0xffffffec00a47947 */ /* 0x000fea000383ffff */
.L_x_120:
[----:B0-----:R0:W1:Y:S02]  /*6bb0*/  SYNCS.PHASECHK.TRANS64.TRYWAIT P0, [R9+URZ], R4 ;  /* 0x00000004090075a7 */ /* 0x001064000800017f */
[----:B-1----:R-:W-:Y:S05]  /*6bc0*/  @!P0 NANOSLEEP.SYNCS 0x989680 ;  /* 0x009896800000895d */ /* 0x002fea0003900000 */
[----:B------:R-:W1:Y:S02]  /*6bd0*/  @!P0 SYNCS.PHASECHK.TRANS64 P0, [R9+URZ], R4 ;  /* 0x00000004090085a7 */ /* 0x000e64000800007f */
[----:B-1----:R-:W-:Y:S05]  /*6be0*/  @!P0 BRA `(.L_x_120) ;  /* 0xfffffffc00f08947 */ /* 0x002fea000383ffff */
[----:B------:R-:W-:Y:S05]  /*6bf0*/  BRA `(.L_x_157) ;  /* 0xffffffec00b47947 */ /* 0x000fea000383ffff */
.L_x_121:
[----:B0-----:R0:W1:Y:S02]  /*6c00*/  SYNCS.PHASECHK.TRANS64.TRYWAIT P0, [R6+URZ], R5 ;  /* 0x00000005060075a7 */ /* 0x001064000800017f */
[----:B-1----:R-:W-:Y:S05]  /*6c10*/  @!P0 NANOSLEEP.SYNCS 0x989680 ;  /* 0x009896800000895d */ /* 0x002fea0003900000 */
[----:B------:R-:W1:Y:S02]  /*6c20*/  @!P0 SYNCS.PHASECHK.TRANS64 P0, [R6+URZ], R5 ;  /* 0x00000005060085a7 */ /* 0x000e64000800007f */
[----:B-1----:R-:W-:Y:S05]  /*6c30*/  @!P0 BRA `(.L_x_121) ;  /* 0xfffffffc00f08947 */ /* 0x002fea000383ffff */
[----:B------:R-:W-:Y:S05]  /*6c40*/  BRA `(.L_x_158) ;  /* 0xffffffec00c47947 */ /* 0x000fea000383ffff */
.L_x_122:
[----:B0-----:R0:W1:Y:S02]  /*6c50*/  SYNCS.PHASECHK.TRANS64.TRYWAIT P0, [R9+URZ], R4 ;  /* 0x00000004090075a7 */ /* 0x001064000800017f */
[----:B-1----:R-:W-:Y:S05]  /*6c60*/  @!P0 NANOSLEEP.SYNCS 0x989680 ;  /* 0x009896800000895d */ /* 0x002fea0003900000 */
[----:B------:R-:W1:Y:S02]  /*6c70*/  @!P0 SYNCS.PHASECHK.TRANS64 P0, [R9+URZ], R4 ;  /* 0x00000004090085a7 */ /* 0x000e64000800007f */
[----:B-1----:R-:W-:Y:S05]  /*6c80*/  @!P0 BRA `(.L_x_122) ;  /* 0xfffffffc00f08947 */ /* 0x002fea000383ffff */
[----:B------:R-:W-:Y:S05]  /*6c90*/  BRA `(.L_x_159) ;  /* 0xffffffec00d47947 */ /* 0x000fea000383ffff */
.L_x_123:
[----:B0-----:R0:W1:Y:S02]  /*6ca0*/  SYNCS.PHASECHK.TRANS64.TRYWAIT P0, [R6+URZ], R5 ;  /* 0x00000005060075a7 */ /* 0x001064000800017f */
[----:B-1----:R-:W-:Y:S05]  /*6cb0*/  @!P0 NANOSLEEP.SYNCS 0x989680 ;  /* 0x009896800000895d */ /* 0x002fea0003900000 */
[----:B------:R-:W1:Y:S02]  /*6cc0*/  @!P0 SYNCS.PHASECHK.TRANS64 P0, [R6+URZ], R5 ;  /* 0x00000005060085a7 */ /* 0x000e64000800007f */
[----:B-1----:R-:W-:Y:S05]  /*6cd0*/  @!P0 BRA `(.L_x_123) ;  /* 0xfffffffc00f08947 */ /* 0x002fea000383ffff */
[----:B------:R-:W-:Y:S05]  /*6ce0*/  BRA `(.L_x_160) ;  /* 0xffffffec00e47947 */ /* 0x000fea000383ffff */
.L_x_124:
[----:B0-----:R0:W1:Y:S02]  /*6cf0*/  SYNCS.PHASECHK.TRANS64.TRYWAIT P0, [R9+URZ], R4 ;  /* 0x00000004090075a7 */ /* 0x001064000800017f */
[----:B-1----:R-:W-:Y:S05]  /*6d00*/  @!P0 NANOSLEEP.SYNCS 0x989680 ;  /* 0x009896800000895d */ /* 0x002fea0003900000 */
[----:B------:R-:W1:Y:S02]  /*6d10*/  @!P0 SYNCS.PHASECHK.TRANS64 P0, [R9+URZ], R4 ;  /* 0x00000004090085a7 */ /* 0x000e64000800007f */
[----:B-1----:R-:W-:Y:S05]  /*6d20*/  @!P0 BRA `(.L_x_124) ;  /* 0xfffffffc00f08947 */ /* 0x002fea000383ffff */
[----:B------:R-:W-:Y:S05]  /*6d30*/  BRA `(.L_x_161) ;  /* 0xffffffec00f47947 */ /* 0x000fea000383ffff */
.L_x_125:
[----:B0-----:R0:W1:Y:S02]  /*6d40*/  SYNCS.PHASECHK.TRANS64.TRYWAIT P0, [R6+URZ], R5 ;  /* 0x00000005060075a7 */ /* 0x001064000800017f */
[----:B-1----:R-:W-:Y:S05]  /*6d50*/  @!P0 NANOSLEEP.SYNCS 0x989680 ;  /* 0x009896800000895d */ /* 0x002fea0003900000 */
[----:B------:R-:W1:Y:S02]  /*6d60*/  @!P0 SYNCS.PHASECHK.TRANS64 P0, [R6+URZ], R5 ;  /* 0x00000005060085a7 */ /* 0x000e64000800007f */
[----:B-1----:R-:W-:Y:S05]  /*6d70*/  @!P0 BRA `(.L_x_125) ;  /* 0xfffffffc00f08947 */ /* 0x002fea000383ffff */
[----:B------:R-:W-:Y:S05]  /*6d80*/  BRA `(.L_x_162) ;  /* 0xfffffff000047947 */ /* 0x000fea000383ffff */
.L_x_126:
[----:B0-----:R0:W1:Y:S02]  /*6d90*/  SYNCS.PHASECHK.TRANS64.TRYWAIT P0, [R9+URZ], R4 ;  /* 0x00000004090075a7 */ /* 0x001064000800017f */
[----:B-1----:R-:W-:Y:S05]  /*6da0*/  @!P0 NANOSLEEP.SYNCS 0x989680 ;  /* 0x009896800000895d */ /* 0x002fea0003900000 */
[----:B------:R-:W1:Y:S02]  /*6db0*/  @!P0 SYNCS.PHASECHK.TRANS64 P0, [R9+URZ], R4 ;  /* 0x00000004090085a7 */ /* 0x000e64000800007f */
[----:B-1----:R-:W-:Y:S05]  /*6dc0*/  @!P0 BRA `(.L_x_126) ;  /* 0xfffffffc00f08947 */ /* 0x002fea000383ffff */
[----:B------:R-:W-:Y:S05]  /*6dd0*/  BRA `(.L_x_163) ;  /* 0xfffffff000147947 */ /* 0x000fea000383ffff */
.L_x_127:
[----:B0-----:R0:W1:Y:S02]  /*6de0*/  SYNCS.PHASECHK.TRANS64.TRYWAIT P0, [R6+URZ], R5 ;  /* 0x00000005060075a7 */ /* 0x001064000800017f */
[----:B-1----:R-:W-:Y:S05]  /*6df0*/  @!P0 NANOSLEEP.SYNCS 0x989680 ;  /* 0x009896800000895d */ /* 0x002fea0003900000 */
[----:B------:R-:W1:Y:S02]  /*6e00*/  @!P0 SYNCS.PHASECHK.TRANS64 P0, [R6+URZ], R5 ;  /* 0x00000005060085a7 */ /* 0x000e64000800007f */
[----:B-1----:R-:W-:Y:S05]  /*6e10*/  @!P0 BRA `(.L_x_127) ;  /* 0xfffffffc00f08947 */ /* 0x002fea000383ffff */
[----:B------:R-:W-:Y:S05]  /*6e20*/  BRA `(.L_x_164) ;  /* 0xfffffff000247947 */ /* 0x000fea000383ffff */
.L_x_128:
[----:B0-----:R0:W1:Y:S02]  /*6e30*/  SYNCS.PHASECHK.TRANS64.TRYWAIT P0, [R9+URZ], R4 ;  /* 0x00000004090075a7 */ /* 0x001064000800017f */
[----:B-1----:R-:W-:Y:S05]  /*6e40*/  @!P0 NANOSLEEP.SYNCS 0x989680 ;  /* 0x009896800000895d */ /* 0x002fea0003900000 */
[----:B------:R-:W1:Y:S02]  /*6e50*/  @!P0 SYNCS.PHASECHK.TRANS64 P0, [R9+URZ], R4 ;  /* 0x00000004090085a7 */ /* 0x000e64000800007f */
[----:B-1----:R-:W-:Y:S05]  /*6e60*/  @!P0 BRA `(.L_x_128) ;  /* 0xfffffffc00f08947 */ /* 0x002fea000383ffff */
[----:B------:R-:W-:Y:S05]  /*6e70*/  BRA `(.L_x_165) ;  /* 0xfffffff000347947 */ /* 0x000fea000383ffff */
.L_x_129:
[----:B0-----:R0:W1:Y:S02]  /*6e80*/  SYNCS.PHASECHK.TRANS64.TRYWAIT P0, [R6+URZ], R5 ;  /* 0x00000005060075a7 */ /* 0x001064000800017f */
[----:B-1----:R-:W-:Y:S05]  /*6e90*/  @!P0 NANOSLEEP.SYNCS 0x989680 ;  /* 0x009896800000895d */ /* 0x002fea0003900000 */
[----:B------:R-:W1:Y:S02]  /*6ea0*/  @!P0 SYNCS.PHASECHK.TRANS64 P0, [R6+URZ], R5 ;  /* 0x00000005060085a7 */ /* 0x000e64000800007f */
[----:B-1----:R-:W-:Y:S05]  /*6eb0*/  @!P0 BRA `(.L_x_129) ;  /* 0xfffffffc00f08947 */ /* 0x002fea000383ffff */
[----:B------:R-:W-:Y:S05]  /*6ec0*/  BRA `(.L_x_166) ;  /* 0xfffffff000447947 */ /* 0x000fea000383ffff */
.L_x_130:
[----:B0-----:R0:W1:Y:S02]  /*6ed0*/  SYNCS.PHASECHK.TRANS64.TRYWAIT P0, [R9+URZ], R4 ;  /* 0x00000004090075a7 */ /* 0x001064000800017f */
[----:B-1----:R-:W-:Y:S05]  /*6ee0*/  @!P0 NANOSLEEP.SYNCS 0x989680 ;  /* 0x009896800000895d */ /* 0x002fea0003900000 */
[----:B------:R-:W1:Y:S02]  /*6ef0*/  @!P0 SYNCS.PHASECHK.TRANS64 P0, [R9+URZ], R4 ;  /* 0x00000004090085a7 */ /* 0x000e64000800007f */
[----:B-1----:R-:W-:Y:S05]  /*6f00*/  @!P0 BRA `(.L_x_130) ;  /* 0xfffffffc00f08947 */ /* 0x002fea000383ffff */
[----:B------:R-:W-:Y:S05]  /*6f10*/  BRA `(.L_x_167) ;  /* 0xfffffff000547947 */ /* 0x000fea000383ffff */
.L_x_131:
[----:B0-----:R0:W1:Y:S02]  /*6f20*/  SYNCS.PHASECHK.TRANS64.TRYWAIT P0, [R6+URZ], R5 ;  /* 0x00000005060075a7 */ /* 0x001064000800017f */
[----:B-1----:R-:W-:Y:S05]  /*6f30*/  @!P0 NANOSLEEP.SYNCS 0x989680 ;  /* 0x009896800000895d */ /* 0x002fea0003900000 */
[----:B------:R-:W1:Y:S02]  /*6f40*/  @!P0 SYNCS.PHASECHK.TRANS64 P0, [R6+URZ], R5 ;  /* 0x00000005060085a7 */ /* 0x000e64000800007f */
[----:B-1----:R-:W-:Y:S05]  /*6f50*/  @!P0 BRA `(.L_x_131) ;  /* 0xfffffffc00f08947 */ /* 0x002fea000383ffff */
[----:B------:R-:W-:Y:S05]  /*6f60*/  BRA `(.L_x_168) ;  /* 0xfffffff000647947 */ /* 0x000fea000383ffff */
.L_x_132:
[----:B0-----:R0:W1:Y:S02]  /*6f70*/  SYNCS.PHASECHK.TRANS64.TRYWAIT P0, [R9+URZ], R4 ;  /* 0x00000004090075a7 */ /* 0x001064000800017f */
[----:B-1----:R-:W-:Y:S05]  /*6f80*/  @!P0 NANOSLEEP.SYNCS 0x989680 ;  /* 0x009896800000895d */ /* 0x002fea0003900000 */
[----:B------:R-:W1:Y:S02]  /*6f90*/  @!P0 SYNCS.PHASECHK.TRANS64 P0, [R9+URZ], R4 ;  /* 0x00000004090085a7 */ /* 0x000e64000800007f */
[----:B-1----:R-:W-:Y:S05]  /*6fa0*/  @!P0 BRA `(.L_x_132) ;  /* 0xfffffffc00f08947 */ /* 0x002fea000383ffff */
[----:B------:R-:W-:Y:S05]  /*6fb0*/  BRA `(.L_x_169) ;  /* 0xfffffff000747947 */ /* 0x000fea000383ffff */
.L_x_133:
[----:B0-----:R0:W1:Y:S02]  /*6fc0*/  SYNCS.PHASECHK.TRANS64.TRYWAIT P0, [R6+URZ], R5 ;  /* 0x00000005060075a7 */ /* 0x001064000800017f */
[----:B-1----:R-:W-:Y:S05]  /*6fd0*/  @!P0 NANOSLEEP.SYNCS 0x989680 ;  /* 0x009896800000895d */ /* 0x002fea0003900000 */
[----:B------:R-:W1:Y:S02]  /*6fe0*/  @!P0 SYNCS.PHASECHK.TRANS64 P0, [R6+URZ], R5 ;  /* 0x00000005060085a7 */ /* 0x000e64000800007f */
[----:B-1----:R-:W-:Y:S05]  /*6ff0*/  @!P0 BRA `(.L_x_133) ;  /* 0xfffffffc00f08947 */ /* 0x002fea000383ffff */
[----:B------:R-:W-:Y:S05]  /*7000*/  BRA `(.L_x_170) ;  /* 0xfffffff000847947 */ /* 0x000fea000383ffff */
.L_x_134:
[----:B0-----:R0:W1:Y:S02]  /*7010*/  SYNCS.PHASECHK.TRANS64.TRYWAIT P0, [R9+URZ], R4 ;  /* 0x00000004090075a7 */ /* 0x001064000800017f */
[----:B-1----:R-:W-:Y:S05]  /*7020*/  @!P0 NANOSLEEP.SYNCS 0x989680 ;  /* 0x009896800000895d */ /* 0x002fea0003900000 */
[----:B------:R-:W1:Y:S02]  /*7030*/  @!P0 SYNCS.PHASECHK.TRANS64 P0, [R9+URZ], R4 ;  /* 0x00000004090085a7 */ /* 0x000e64000800007f */
[----:B-1----:R-:W-:Y:S05]  /*7040*/  @!P0 BRA `(.L_x_134) ;  /* 0xfffffffc00f08947 */ /* 0x002fea000383ffff */
[----:B------:R-:W-:Y:S05]  /*7050*/  BRA `(.L_x_171) ;  /* 0xfffffff000947947 */ /* 0x000fea000383ffff */
.L_x_135:
[----:B0-----:R0:W1:Y:S02]  /*7060*/  SYNCS.PHASECHK.TRANS64.TRYWAIT P0, [R6+URZ], R5 ;  /* 0x00000005060075a7 */ /* 0x001064000800017f */
[----:B-1----:R-:W-:Y:S05]  /*7070*/  @!P0 NANOSLEEP.SYNCS 0x989680 ;  /* 0x009896800000895d */ /* 0x002fea0003900000 */
[----:B------:R-:W1:Y:S02]  /*7080*/  @!P0 SYNCS.PHASECHK.TRANS64 P0, [R6+URZ], R5 ;  /* 0x00000005060085a7 */ /* 0x000e64000800007f */
[----:B-1----:R-:W-:Y:S05]  /*7090*/  @!P0 BRA `(.L_x_135) ;  /* 0xfffffffc00f08947 */ /* 0x002fea000383ffff */
[----:B------:R-:W-:Y:S05]  /*70a0*/  BRA `(.L_x_172) ;  /* 0xfffffff000a47947 */ /* 0x000fea000383ffff */
.L_x_136:
[----:B0-----:R0:W1:Y:S02]  /*70b0*/  SYNCS.PHASECHK.TRANS64.TRYWAIT P0, [R9+URZ], R4 ;  /* 0x00000004090075a7 */ /* 0x001064000800017f */
[----:B-1----:R-:W-:Y:S05]  /*70c0*/  @!P0 NANOSLEEP.SYNCS 0x989680 ;  /* 0x009896800000895d */ /* 0x002fea0003900000 */
[----:B------:R-:W1:Y:S02]  /*70d0*/  @!P0 SYNCS.PHASECHK.TRANS64 P0, [R9+URZ], R4 ;  /* 0x00000004090085a7 */ /* 0x000e64000800007f */
[----:B-1----:R-:W-:Y:S05]  /*70e0*/  @!P0 BRA `(.L_x_136) ;  /* 0xfffffffc00f08947 */ /* 0x002fea000383ffff */
[----:B------:R-:W-:Y:S05]  /*70f0*/  BRA `(.L_x_173) ;  /* 0xfffffff000b47947 */ /* 0x000fea000383ffff */
.L_x_137:
[----:B0-----:R0:W1:Y:S02]  /*7100*/  SYNCS.PHASECHK.TRANS64.TRYWAIT P0, [R6+URZ], R5 ;  /* 0x00000005060075a7 */ /* 0x001064000800017f */
[----:B-1----:R-:W-:Y:S05]  /*7110*/  @!P0 NANOSLEEP.SYNCS 0x989680 ;  /* 0x009896800000895d */ /* 0x002fea0003900000 */
[----:B------:R-:W1:Y:S02]  /*7120*/  @!P0 SYNCS.PHASECHK.TRANS64 P0, [R6+URZ], R5 ;  /* 0x00000005060085a7 */ /* 0x000e64000800007f */
[----:B-1----:R-:W-:Y:S05]  /*7130*/  @!P0 BRA `(.L_x_137) ;  /* 0xfffffffc00f08947 */ /* 0x002fea000383ffff */
[----:B------:R-:W-:Y:S05]  /*7140*/  BRA `(.L_x_174) ;  /* 0xfffffff000c47947 */ /* 0x000fea000383ffff */
.L_x_138:
[----:B0-----:R0:W1:Y:S02]  /*7150*/  SYNCS.PHASECHK.TRANS64.TRYWAIT P0, [R9+URZ], R4 ;  /* 0x00000004090075a7 */ /* 0x001064000800017f */
[----:B-1----:R-:W-:Y:S05]  /*7160*/  @!P0 NANOSLEEP.SYNCS 0x989680 ;  /* 0x009896800000895d */ /* 0x002fea0003900000 */
[----:B------:R-:W1:Y:S02]  /*7170*/  @!P0 SYNCS.PHASECHK.TRANS64 P0, [R9+URZ], R4 ;  /* 0x00000004090085a7 */ /* 0x000e64000800007f */
[----:B-1----:R-:W-:Y:S05]  /*7180*/  @!P0 BRA `(.L_x_138) ;  /* 0xfffffffc00f08947 */ /* 0x002fea000383ffff */
[----:B------:R-:W-:Y:S05]  /*7190*/  BRA `(.L_x_175) ;  /* 0xfffffff000d47947 */ /* 0x000fea000383ffff */
.L_x_139:
[----:B0-----:R0:W1:Y:S02]  /*71a0*/  SYNCS.PHASECHK.TRANS64.TRYWAIT P0, [R6+URZ], R5 ;  /* 0x00000005060075a7 */ /* 0x001064000800017f */
[----:B-1----:R-:W-:Y:S05]  /*71b0*/  @!P0 NANOSLEEP.SYNCS 0x989680 ;  /* 0x009896800000895d */ /* 0x002fea0003900000 */
[----:B------:R-:W1:Y:S02]  /*71c0*/  @!P0 SYNCS.PHASECHK.TRANS64 P0, [R6+URZ], R5 ;  /* 0x00000005060085a7 */ /* 0x000e64000800007f */
[----:B-1----:R-:W-:Y:S05]  /*71d0*/  @!P0 BRA `(.L_x_139) ;  /* 0xfffffffc00f08947 */ /* 0x002fea000383ffff */
[----:B------:R-:W-:Y:S05]  /*71e0*/  BRA `(.L_x_176) ;  /* 0xfffffff000e47947 */ /* 0x000fea000383ffff */
.L_x_140:
[----:B0-----:R0:W1:Y:S02]  /*71f0*/  SYNCS.PHASECHK.TRANS64.TRYWAIT P0, [R9+URZ], R4 ;  /* 0x00000004090075a7 */ /* 0x001064000800017f */
[----:B-1----:R-:W-:Y:S05]  /*7200*/  @!P0 NANOSLEEP.SYNCS 0x989680 ;  /* 0x009896800000895d */ /* 0x002fea0003900000 */
[----:B------:R-:W1:Y:S02]  /*7210*/  @!P0 SYNCS.PHASECHK.TRANS64 P0, [R9+URZ], R4 ;  /* 0x00000004090085a7 */ /* 0x000e64000800007f */
[----:B-1----:R-:W-:Y:S05]  /*7220*/  @!P0 BRA `(.L_x_140) ;  /* 0xfffffffc00f08947 */ /* 0x002fea000383ffff */
[----:B------:R-:W-:Y:S05]  /*7230*/  BRA `(.L_x_177) ;  /* 0xfffffff000f47947 */ /* 0x000fea000383ffff */
.L_x_141:
[----:B0-----:R0:W1:Y:S02]  /*7240*/  SYNCS.PHASECHK.TRANS64.TRYWAIT P0, [R6+URZ], R5 ;  /* 0x00000005060075a7 */ /* 0x001064000800017f */
[----:B-1----:R-:W-:Y:S05]  /*7250*/  @!P0 NANOSLEEP.SYNCS 0x989680 ;  /* 0x009896800000895d */ /* 0x002fea0003900000 */
[----:B------:R-:W1:Y:S02]  /*7260*/  @!P0 SYNCS.PHASECHK.TRANS64 P0, [R6+URZ], R5 ;  /* 0x00000005060085a7 */ /* 0x000e64000800007f */
[----:B-1----:R-:W-:Y:S05]  /*7270*/  @!P0 BRA `(.L_x_141) ;  /* 0xfffffffc00f08947 */ /* 0x002fea000383ffff */
[----:B------:R-:W-:Y:S05]  /*7280*/  BRA `(.L_x_178) ;  /* 0xfffffff400047947 */ /* 0x000fea000383ffff */
.L_x_142:
[----:B0-----:R0:W1:Y:S02]  /*7290*/  SYNCS.PHASECHK.TRANS64.TRYWAIT P0, [R9+URZ], R4 ;  /* 0x00000004090075a7 */ /* 0x001064000800017f */
[----:B-1----:R-:W-:Y:S05]  /*72a0*/  @!P0 NANOSLEEP.SYNCS 0x989680 ;  /* 0x009896800000895d */ /* 0x002fea0003900000 */
[----:B------:R-:W1:Y:S02]  /*72b0*/  @!P0 SYNCS.PHASECHK.TRANS64 P0, [R9+URZ], R4 ;  /* 0x00000004090085a7 */ /* 0x000e64000800007f */
[----:B-1----:R-:W-:Y:S05]  /*72c0*/  @!P0 BRA `(.L_x_142) ;  /* 0xfffffffc00f08947 */ /* 0x002fea000383ffff */
[----:B------:R-:W-:Y:S05]  /*72d0*/  BRA `(.L_x_179) ;  /* 0xfffffff400147947 */ /* 0x000fea000383ffff */
.L_x_143:
[----:B-1----:R1:W2:Y:S02]  /*72e0*/  SYNCS.PHASECHK.TRANS64.TRYWAIT P0, [R6+URZ], R5 ;  /* 0x00000005060075a7 */ /* 0x0022a4000800017f */
[----:B--2---:R-:W-:Y:S05]  /*72f0*/  @!P0 NANOSLEEP.SYNCS 0x989680 ;  /* 0x009896800000895d */ /* 0x004fea0003900000 */
[----:B------:R-:W2:Y:S02]  /*7300*/  @!P0 SYNCS.PHASECHK.TRANS64 P0, [R6+URZ], R5 ;  /* 0x00000005060085a7 */ /* 0x000ea4000800007f */
[----:B--2---:R-:W-:Y:S05]  /*7310*/  @!P0 BRA `(.L_x_143) ;  /* 0xfffffffc00f08947 */ /* 0x004fea000383ffff */
[----:B------:R-:W-:Y:S05]  /*7320*/  BRA `(.L_x_180) ;  /* 0xfffffff4001c7947 */ /* 0x000fea000383ffff */
.L_x_181:
[----:B------:R-:W-:-:S00]  /*7330*/  BRA `(.L_x_181) ;  /* 0xfffffffc00fc7947 */ /* 0x000fc0000383ffff */
[----:B------:R-:W-:-:S00]  /*7340*/  NOP ;  /* 0x0000000000007918 */ /* 0x000fc00000000000 */
        /* <DEDUP_REMOVED lines=11> */
.L_x_182:


//--------------------- .nv.global.init           --------------------------
	.section	.nv.global.init,"aw",@progbits
.nv.global.init:
	.type		$str$22,@object
	.size		$str$22,($str$23 - $str$22)
$str$22:
        /*0000*/ 	.byte	0x6b, 0x5f, 0x74, 0x69, 0x6c, 0x65, 0x5f, 0x63, 0x6f, 0x75, 0x6e, 0x74, 0x20, 0x3e, 0x3d, 0x20
        /*0010*/ 	.byte	0x31, 0x00
	.type		$str$23,@object
	.size		$str$23,(__unnamed_1 - $str$23)
$str$23:
        /*0012*/ 	.byte	0x2f, 0x74, 0x6d, 0x70, 0x2f, 0x63, 0x75, 0x74, 0x6c, 0x61, 0x73, 0x73, 0x5f, 0x73, 0x77, 0x65
        /*0022*/ 	.byte	0x65, 0x70, 0x5f, 0x73, 0x72, 0x63, 0x2f, 0x69, 0x6e, 0x63, 0x6c, 0x75, 0x64, 0x65, 0x2f, 0x63
        /*0032*/ 	.byte	0x75, 0x74, 0x6c, 0x61, 0x73, 0x73, 0x2f, 0x67, 0x65, 0x6d, 0x6d, 0x2f, 0x63, 0x6f, 0x6c, 0x6c
        /*0042*/ 	.byte	0x65, 0x63, 0x74, 0x69, 0x76, 0x65, 0x2f, 0x73, 0x6d, 0x39, 0x30, 0x5f, 0x6d, 0x6d, 0x61, 0x5f
        /*0052*/ 	.byte	0x74, 0x6d, 0x61, 0x5f, 0x67, 0x6d, 0x6d, 0x61, 0x5f, 0x73, 0x73, 0x5f, 0x77, 0x61, 0x72, 0x70
        /*0062*/ 	.byte	0x73, 0x70, 0x65, 0x63, 0x69, 0x61, 0x6c, 0x69, 0x7a, 0x65, 0x64, 0x2e, 0x68, 0x70, 0x70, 0x00
	.type		__unnamed_1,@object
	.size		__unnamed_1,(.L_0 - __unnamed_1)
__unnamed_1:
        /*0072*/ 	.byte	0x76, 0x6f, 0x69, 0x64, 0x20, 0x63, 0x75, 0x74, 0x6c, 0x61, 0x73, 0x73, 0x3a, 0x3a, 0x67, 0x65
        /* <DEDUP_REMOVED lines=179> */
        /*0bb2*/ 	.byte	0x69, 0x74, 0x79, 0x5d, 0x00
.L_0:


//--------------------- .nv.shared._ZN7cutlass13device_kernelINS_4gemm6kernel13GemmUniversalIN4cute5tupleIJiiiiEEENS1_10collective13CollectiveMmaINS1_34MainloopSm90TmaGmmaWarpSpecializedILi28ENS5_IJNS4_1CILi1EEESB_SB_EEENS1_32KernelTmaWarpSpecializedPingpongEEENS5_IJNSA_ILi64EEESF_NSA_ILi32EEEEEENS_6half_tENS5_IJlSB_lEEESI_SJ_NS4_8TiledMMAINS4_8MMA_AtomIJNS4_4SM904GMMA25MMA_64x64x16_F32F16F16_SSILNSN_5MajorE0ELSP_0ELNSN_7ScaleInE1ELSQ_1EEEEEENS4_6LayoutISC_NS5_IJNSA_ILi0EEESU_SU_EEEEENS5_IJNS4_10UnderscoreESX_SX_EEEEENS4_13SM90_TMA_LOADENS4_14ComposedLayoutINS4_7SwizzleILi2ELi4ELi3EEENS4_18smem_ptr_flag_bitsILi16EEENST_INS5_IJNSA_ILi8EEESG_EEENS5_IJSG_SB_EEEEEEEvNS4_8identityES10_S1A_vS1B_EENS_8epilogue10collective6detail29Sm90TmaWarpSpecializedAdapterINS1E_15DefaultEpilogueISI_SJ_SJ_NS1D_6thread17LinearCombinationISI_Li1EffLNS1I_9ScaleType4KindE0ELNS_15FloatRoundStyleE2ESI_EENS1_15EpilogueDefaultEEEEEvvEEEEvNT_6ParamsE --------------------------
	.section	.nv.shared._ZN7cutlass13device_kernelINS_4gemm6kernel13GemmUniversalIN4cute5tupleIJiiiiEEENS1_10collective13CollectiveMmaINS1_34MainloopSm90TmaGmmaWarpSpecializedILi28ENS5_IJNS4_1CILi1EEESB_SB_EEENS1_32KernelTmaWarpSpecializedPingpongEEENS5_IJNSA_ILi64EEESF_NSA_ILi32EEEEEENS_6half_tENS5_IJlSB_lEEESI_SJ_NS4_8TiledMMAINS4_8MMA_AtomIJNS4_4SM904GMMA25MMA_64x64x16_F32F16F16_SSILNSN_5MajorE0ELSP_0ELNSN_7ScaleInE1ELSQ_1EEEEEENS4_6LayoutISC_NS5_IJNSA_ILi0EEESU_SU_EEEEENS5_IJNS4_10UnderscoreESX_SX_EEEEENS4_13SM90_TMA_LOADENS4_14ComposedLayoutINS4_7SwizzleILi2ELi4ELi3EEENS4_18smem_ptr_flag_bitsILi16EEENST_INS5_IJNSA_ILi8EEESG_EEENS5_IJSG_SB_EEEEEEEvNS4_8identityES10_S1A_vS1B_EENS_8epilogue10collective6detail29Sm90TmaWarpSpecializedAdapterINS1E_15DefaultEpilogueISI_SJ_SJ_NS1D_6thread17LinearCombinationISI_Li1EffLNS1I_9ScaleType4KindE0ELNS_15FloatRoundStyleE2ESI_EENS1_15EpilogueDefaultEEEEEvvEEEEvNT_6ParamsE,"aw",@nobits
	.sectionflags	@""
	.align	16
	.zero		1024


//--------------------- .nv.shared.reserved.0     --------------------------
	.section	.nv.shared.reserved.0,"aw",@nobits
	.weak		__nv_reservedSMEM_offset_0_alias
	.size		__nv_reservedSMEM_offset_0_alias, 0, 0
	.other		__nv_reservedSMEM_offset_0_alias,@"STO_CUDA_RESERVED_SHARED STV_DEFAULT"
__nv_reservedSMEM_offset_0_alias:
	.zero		0


//--------------------- .nv.global                --------------------------
	.section	.nv.global,"aw",@nobits
.nv.global:
	.type		_ZN39_INTERNAL_250d9326_4_k_cu_b172c6e5_25714cute1_E,@object
	.size		_ZN39_INTERNAL_250d9326_4_k_cu_b172c6e5_25714cute1_E,(_ZN39_INTERNAL_250d9326_4_k_cu_b172c6e5_25714cuda3std3__45__cpo6cbeginE - _ZN39_INTERNAL_250d9326_4_k_cu_b172c6e5_25714cute1_E)
_ZN39_INTERNAL_250d9326_4_k_cu_b172c6e5_25714cute1_E:
	.zero		1
	.type		_ZN39_INTERNAL_250d9326_4_k_cu_b172c6e5_25714cuda3std3__45__cpo6cbeginE,@object
	.size		_ZN39_INTERNAL_250d9326_4_k_cu_b172c6e5_25714cuda3std3__45__cpo6cbeginE,(_ZN39_INTERNAL_250d9326_4_k_cu_b172c6e5_25714cuda3std3__48in_placeE - _ZN39_INTERNAL_250d9326_4_k_cu_b172c6e5_25714cuda3std3__45__cpo6cbeginE)
_ZN39_INTERNAL_250d9326_4_k_cu_b172c6e5_25714cuda3std3__45__cpo6cbeginE:
	.zero		1
	.type		_ZN39_INTERNAL_250d9326_4_k_cu_b172c6e5_25714cuda3std3__48in_placeE,@object
	.size		_ZN39_INTERNAL_250d9326_4_k_cu_b172c6e5_25714cuda3std3__48in_placeE,(_ZN39_INTERNAL_250d9326_4_k_cu_b172c6e5_25714cuda3std6ranges3__45__cpo9iter_moveE - _ZN39_INTERNAL_250d9326_4_k_cu_b172c6e5_25714cuda3std3__48in_placeE)
_ZN39_INTERNAL_250d9326_4_k_cu_b172c6e5_25714cuda3std3__48in_placeE:
	.zero		1
	.type		_ZN39_INTERNAL_250d9326_4_k_cu_b172c6e5_25714cuda3std6ranges3__45__cpo9iter_moveE,@object
	.size		_ZN39_INTERNAL_250d9326_4_k_cu_b172c6e5_25714cuda3std6ranges3__45__cpo9iter_moveE,(_ZN39_INTERNAL_250d9326_4_k_cu_b172c6e5_25714cuda3std3__45__cpo5beginE - _ZN39_INTERNAL_250d9326_4_k_cu_b172c6e5_25714cuda3std6ranges3__45__cpo9iter_moveE)
_ZN39_INTERNAL_250d9326_4_k_cu_b172c6e5_25714cuda3std6ranges3__45__cpo9iter_moveE:
	.zero		1
	.type		_ZN39_INTERNAL_250d9326_4_k_cu_b172c6e5_25714cuda3std3__45__cpo5beginE,@object
	.size		_ZN39_INTERNAL_250d9326_4_k_cu_b172c6e5_25714cuda3std3__45__cpo5beginE,(_ZN39_INTERNAL_250d9326_4_k_cu_b172c6e5_25714cuda3std3__441_GLOBAL__N__250d9326_4_k_cu_b172c6e5_25716ignoreE - _ZN39_INTERNAL_250d9326_4_k_cu_b172c6e5_25714cuda3std3__45__cpo5beginE)
_ZN39_INTERNAL_250d9326_4_k_cu_b172c6e5_25714cuda3std3__45__cpo5beginE:
	.zero		1
	.type		_ZN39_INTERNAL_250d9326_4_k_cu_b172c6e5_25714cuda3std3__441_GLOBAL__N__250d9326_4_k_cu_b172c6e5_25716ignoreE,@object
	.size		_ZN39_INTERNAL_250d9326_4_k_cu_b172c6e5_25714cuda3std3__441_GLOBAL__N__250d9326_4_k_cu_b172c6e5_25716ignoreE,(_ZN39_INTERNAL_250d9326_4_k_cu_b172c6e5_25714cute7productE - _ZN39_INTERNAL_250d9326_4_k_cu_b172c6e5_25714cuda3std3__441_GLOBAL__N__250d9326_4_k_cu_b172c6e5_25716ignoreE)
_ZN39_INTERNAL_250d9326_4_k_cu_b172c6e5_25714cuda3std3__441_GLOBAL__N__250d9326_4_k_cu_b172c6e5_25716ignoreE:
	.zero		1
	.type		_ZN39_INTERNAL_250d9326_4_k_cu_b172c6e5_25714cute7productE,@object
	.size		_ZN39_INTERNAL_250d9326_4_k_cu_b172c6e5_25714cute7productE,(_ZN39_INTERNAL_250d9326_4_k_cu_b172c6e5_25714cuda3std3__45__cpo3endE - _ZN39_INTERNAL_250d9326_4_k_cu_b172c6e5_25714cute7productE)
_ZN39_INTERNAL_250d9326_4_k_cu_b172c6e5_25714cute7productE:
	.zero		1
	.type		_ZN39_INTERNAL_250d9326_4_k_cu_b172c6e5_25714cuda3std3__45__cpo3endE,@object
	.size		_ZN39_INTERNAL_250d9326_4_k_cu_b172c6e5_25714cuda3std3__45__cpo3endE,(_ZN39_INTERNAL_250d9326_4_k_cu_b172c6e5_25714cuda3std3__419piecewise_constructE - _ZN39_INTERNAL_250d9326_4_k_cu_b172c6e5_25714cuda3std3__45__cpo3endE)
_ZN39_INTERNAL_250d9326_4_k_cu_b172c6e5_25714cuda3std3__45__cpo3endE:
	.zero		1
	.type		_ZN39_INTERNAL_250d9326_4_k_cu_b172c6e5_25714cuda3std3__419piecewise_constructE,@object
	.size		_ZN39_INTERNAL_250d9326_4_k_cu_b172c6e5_25714cuda3std3__419piecewise_constructE,(_ZN39_INTERNAL_250d9326_4_k_cu_b172c6e5_25714cuda3std3__45__cpo4cendE - _ZN39_INTERNAL_250d9326_4_k_cu_b172c6e5_25714cuda3std3__419piecewise_constructE)
_ZN39_INTERNAL_250d9326_4_k_cu_b172c6e5_25714cuda3std3__419piecewise_constructE:
	.zero		1
	.type		_ZN39_INTERNAL_250d9326_4_k_cu_b172c6e5_25714cuda3std3__45__cpo4cendE,@object
	.size		_ZN39_INTERNAL_250d9326_4_k_cu_b172c6e5_25714cuda3std3__45__cpo4cendE,(_ZN39_INTERNAL_250d9326_4_k_cu_b172c6e5_25714cuda3std6ranges3__45__cpo4swapE - _ZN39_INTERNAL_250d9326_4_k_cu_b172c6e5_25714cuda3std3__45__cpo4cendE)
_ZN39_INTERNAL_250d9326_4_k_cu_b172c6e5_25714cuda3std3__45__cpo4cendE:
	.zero		1
	.type		_ZN39_INTERNAL_250d9326_4_k_cu_b172c6e5_25714cuda3std6ranges3__45__cpo4swapE,@object
	.size		_ZN39_INTERNAL_250d9326_4_k_cu_b172c6e5_25714cuda3std6ranges3__45__cpo4swapE,(.L_8 - _ZN39_INTERNAL_250d9326_4_k_cu_b172c6e5_25714cuda3std6ranges3__45__cpo4swapE)
_ZN39_INTERNAL_250d9326_4_k_cu_b172c6e5_25714cuda3std6ranges3__45__cpo4swapE:
	.zero		1
.L_8:


//--------------------- .nv.constant0._ZN7cutlass13device_kernelINS_4gemm6kernel13GemmUniversalIN4cute5tupleIJiiiiEEENS1_10collective13CollectiveMmaINS1_34MainloopSm90TmaGmmaWarpSpecializedILi28ENS5_IJNS4_1CILi1EEESB_SB_EEENS1_32KernelTmaWarpSpecializedPingpongEEENS5_IJNSA_ILi64EEESF_NSA_ILi32EEEEEENS_6half_tENS5_IJlSB_lEEESI_SJ_NS4_8TiledMMAINS4_8MMA_AtomIJNS4_4SM904GMMA25MMA_64x64x16_F32F16F16_SSILNSN_5MajorE0ELSP_0ELNSN_7ScaleInE1ELSQ_1EEEEEENS4_6LayoutISC_NS5_IJNSA_ILi0EEESU_SU_EEEEENS5_IJNS4_10UnderscoreESX_SX_EEEEENS4_13SM90_TMA_LOADENS4_14ComposedLayoutINS4_7SwizzleILi2ELi4ELi3EEENS4_18smem_ptr_flag_bitsILi16EEENST_INS5_IJNSA_ILi8EEESG_EEENS5_IJSG_SB_EEEEEEEvNS4_8identityES10_S1A_vS1B_EENS_8epilogue10collective6detail29Sm90TmaWarpSpecializedAdapterINS1E_15DefaultEpilogueISI_SJ_SJ_NS1D_6thread17LinearCombinationISI_Li1EffLNS1I_9ScaleType4KindE0ELNS_15FloatRoundStyleE2ESI_EENS1_15EpilogueDefaultEEEEEvvEEEEvNT_6ParamsE --------------------------
	.section	.nv.constant0._ZN7cutlass13device_kernelINS_4gemm6kernel13GemmUniversalIN4cute5tupleIJiiiiEEENS1_10collective13CollectiveMmaINS1_34MainloopSm90TmaGmmaWarpSpecializedILi28ENS5_IJNS4_1CILi1EEESB_SB_EEENS1_32KernelTmaWarpSpecializedPingpongEEENS5_IJNSA_ILi64EEESF_NSA_ILi32EEEEEENS_6half_tENS5_IJlSB_lEEESI_SJ_NS4_8TiledMMAINS4_8MMA_AtomIJNS4_4SM904GMMA25MMA_64x64x16_F32F16F16_SSILNSN_5MajorE0ELSP_0ELNSN_7ScaleInE1ELSQ_1EEEEEENS4_6LayoutISC_NS5_IJNSA_ILi0EEESU_SU_EEEEENS5_IJNS4_10UnderscoreESX_SX_EEEEENS4_13SM90_TMA_LOADENS4_14ComposedLayoutINS4_7SwizzleILi2ELi4ELi3EEENS4_18smem_ptr_flag_bitsILi16EEENST_INS5_IJNSA_ILi8EEESG_EEENS5_IJSG_SB_EEEEEEEvNS4_8identityES10_S1A_vS1B_EENS_8epilogue10collective6detail29Sm90TmaWarpSpecializedAdapterINS1E_15DefaultEpilogueISI_SJ_SJ_NS1D_6thread17LinearCombinationISI_Li1EffLNS1I_9ScaleType4KindE0ELNS_15FloatRoundStyleE2ESI_EENS1_15EpilogueDefaultEEEEEvvEEEEvNT_6ParamsE,"a",@progbits
	.sectionflags	@""
	.align	4
.nv.constant0._ZN7cutlass13device_kernelINS_4gemm6kernel13GemmUniversalIN4cute5tupleIJiiiiEEENS1_10collective13CollectiveMmaINS1_34MainloopSm90TmaGmmaWarpSpecializedILi28ENS5_IJNS4_1CILi1EEESB_SB_EEENS1_32KernelTmaWarpSpecializedPingpongEEENS5_IJNSA_ILi64EEESF_NSA_ILi32EEEEEENS_6half_tENS5_IJlSB_lEEESI_SJ_NS4_8TiledMMAINS4_8MMA_AtomIJNS4_4SM904GMMA25MMA_64x64x16_F32F16F16_SSILNSN_5MajorE0ELSP_0ELNSN_7ScaleInE1ELSQ_1EEEEEENS4_6LayoutISC_NS5_IJNSA_ILi0EEESU_SU_EEEEENS5_IJNS4_10UnderscoreESX_SX_EEEEENS4_13SM90_TMA_LOADENS4_14ComposedLayoutINS4_7SwizzleILi2ELi4ELi3EEENS4_18smem_ptr_flag_bitsILi16EEENST_INS5_IJNSA_ILi8EEESG_EEENS5_IJSG_SB_EEEEEEEvNS4_8identityES10_S1A_vS1B_EENS_8epilogue10collective6detail29Sm90TmaWarpSpecializedAdapterINS1E_15DefaultEpilogueISI_SJ_SJ_NS1D_6thread17LinearCombinationISI_Li1EffLNS1I_9ScaleType4KindE0ELNS_15FloatRoundStyleE2ESI_EENS1_15EpilogueDefaultEEEEEvvEEEEvNT_6ParamsE:
	.zero		1664


//--------------------- SYMBOLS --------------------------

	.type		.nv.reservedSmem.offset0,@object
	.size		.nv.reservedSmem.offset0,0x4
	.type		__assertfail,@function
